//
// Generated by NVIDIA NVVM Compiler
//
// Compiler Build ID: CL-36424714
// Cuda compilation tools, release 13.0, V13.0.88
// Based on NVVM 20.0.0
//

.version 9.0
.target sm_100
.address_size 64

	// .globl	_Z29monteCarlo2DIntegrationKernelPdddddxj
.func  (.param .align 16 .b8 func_retval0[16]) __internal_trig_reduction_slowpathd
(
	.param .b64 __internal_trig_reduction_slowpathd_param_0
)
;
.global .align 4 .b8 precalc_xorwow_matrix[102400];
.global .align 4 .b8 precalc_xorwow_offset_matrix[102400];
.global .align 4 .b8 mrg32k3aM1[2304];
.global .align 4 .b8 mrg32k3aM2[2304];
.global .align 4 .b8 mrg32k3aM1SubSeq[2016];
.global .align 4 .b8 mrg32k3aM2SubSeq[2016];
.global .align 4 .b8 mrg32k3aM1Seq[2304];
.global .align 4 .b8 mrg32k3aM2Seq[2304];
.const .align 8 .b8 __cr_lgamma_table[72];
.global .align 8 .b8 __cudart_i2opi_d[144] = {8, 93, 141, 31, 177, 95, 251, 107, 234, 146, 82, 138, 247, 57, 7, 61, 123, 241, 229, 235, 199, 186, 39, 117, 45, 234, 95, 158, 102, 63, 70, 79, 183, 9, 203, 39, 207, 126, 54, 109, 31, 109, 10, 90, 139, 17, 47, 239, 15, 152, 5, 222, 255, 151, 248, 31, 59, 40, 249, 189, 139, 95, 132, 156, 244, 57, 83, 131, 57, 214, 145, 57, 65, 126, 95, 180, 38, 112, 156, 233, 132, 68, 187, 46, 245, 53, 130, 232, 62, 167, 41, 177, 28, 235, 29, 254, 28, 146, 209, 9, 234, 46, 73, 6, 224, 210, 77, 66, 58, 110, 36, 183, 97, 197, 187, 222, 171, 99, 81, 254, 65, 144, 67, 60, 153, 149, 98, 219, 192, 221, 52, 245, 209, 87, 39, 252, 41, 21, 68, 78, 110, 131, 249, 162};
.global .align 16 .b8 __cudart_sin_cos_coeffs[128] = {70, 210, 176, 44, 241, 229, 90, 190, 146, 227, 172, 105, 227, 29, 199, 62, 161, 98, 219, 25, 160, 1, 42, 191, 24, 8, 17, 17, 17, 17, 129, 63, 84, 85, 85, 85, 85, 85, 197, 191, 0, 0, 0, 0, 0, 0, 0, 0, 0, 0, 0, 0, 0, 0, 0, 0, 100, 129, 253, 32, 131, 255, 168, 189, 40, 133, 239, 193, 167, 238, 33, 62, 217, 230, 6, 142, 79, 126, 146, 190, 233, 188, 221, 25, 160, 1, 250, 62, 71, 93, 193, 22, 108, 193, 86, 191, 81, 85, 85, 85, 85, 85, 165, 63, 0, 0, 0, 0, 0, 0, 224, 191, 0, 0, 0, 0, 0, 0, 240, 63};

.visible .entry _Z29monteCarlo2DIntegrationKernelPdddddxj(
	.param .u64 .ptr .align 1 _Z29monteCarlo2DIntegrationKernelPdddddxj_param_0,
	.param .f64 _Z29monteCarlo2DIntegrationKernelPdddddxj_param_1,
	.param .f64 _Z29monteCarlo2DIntegrationKernelPdddddxj_param_2,
	.param .f64 _Z29monteCarlo2DIntegrationKernelPdddddxj_param_3,
	.param .f64 _Z29monteCarlo2DIntegrationKernelPdddddxj_param_4,
	.param .u64 _Z29monteCarlo2DIntegrationKernelPdddddxj_param_5,
	.param .u32 _Z29monteCarlo2DIntegrationKernelPdddddxj_param_6
)
{
	.local .align 8 .b8 	__local_depot0[48];
	.reg .b64 	%SP;
	.reg .b64 	%SPL;
	.reg .pred 	%p<74>;
	.reg .b32 	%r<1282>;
	.reg .b64 	%rd<55>;
	.reg .b64 	%fd<93>;

	mov.u64 	%SPL, __local_depot0;
	ld.param.u64 	%rd18, [_Z29monteCarlo2DIntegrationKernelPdddddxj_param_5];
	ld.param.u32 	%r571, [_Z29monteCarlo2DIntegrationKernelPdddddxj_param_6];
	add.u64 	%rd1, %SPL, 0;
	mov.u32 	%r572, %ctaid.x;
	mov.u32 	%r573, %ntid.x;
	mul.lo.s32 	%r1, %r572, %r573;
	mov.u32 	%r574, %nctaid.x;
	mul.lo.s32 	%r575, %r573, %r574;
	cvt.s64.s32 	%rd2, %r575;
	add.s64 	%rd20, %rd2, %rd18;
	add.s64 	%rd3, %rd20, -1;
	or.b64  	%rd21, %rd3, %rd2;
	and.b64  	%rd22, %rd21, -4294967296;
	setp.ne.s64 	%p1, %rd22, 0;
	@%p1 bra 	$L__BB0_2;
	cvt.u32.u64 	%r576, %rd2;
	cvt.u32.u64 	%r577, %rd3;
	div.u32 	%r578, %r577, %r576;
	cvt.u64.u32 	%rd54, %r578;
	bra.uni 	$L__BB0_3;
$L__BB0_2:
	div.s64 	%rd54, %rd3, %rd2;
$L__BB0_3:
	mov.u32 	%r581, %tid.x;
	add.s32 	%r582, %r1, %r581;
	add.s32 	%r583, %r571, %r582;
	cvt.s64.s32 	%rd7, %r582;
	xor.b32  	%r584, %r583, -1429050551;
	mul.lo.s32 	%r2, %r584, 1099087573;
	add.s32 	%r585, %r2, -638133224;
	add.s32 	%r1003, %r2, 123456789;
	st.local.v2.u32 	[%rd1], {%r585, %r1003};
	xor.b32  	%r1002, %r2, 362436069;
	mov.b32 	%r1001, -123459836;
	st.local.v2.u32 	[%rd1+8], {%r1002, %r1001};
	add.s32 	%r999, %r2, 5783321;
	mov.b32 	%r1000, -589760388;
	st.local.v2.u32 	[%rd1+16], {%r1000, %r999};
	setp.eq.s32 	%p2, %r582, 0;
	@%p2 bra 	$L__BB0_118;
	mov.b32 	%r986, 0;
	mov.b32 	%r1001, -123459836;
	mov.b32 	%r1000, -589760388;
	mov.u64 	%rd53, %rd7;
$L__BB0_5:
	mov.u64 	%rd8, %rd53;
	and.b64  	%rd9, %rd8, 3;
	setp.eq.s64 	%p3, %rd9, 0;
	@%p3 bra 	$L__BB0_117;
	mul.wide.u32 	%rd23, %r986, 3200;
	mov.u64 	%rd24, precalc_xorwow_matrix;
	add.s64 	%rd10, %rd24, %rd23;
	mov.b32 	%r999, 0;
	mov.u32 	%r1000, %r999;
	mov.u32 	%r1001, %r999;
	mov.u32 	%r1002, %r999;
	mov.u32 	%r1003, %r999;
	mov.u32 	%r992, %r999;
$L__BB0_7:
	mul.wide.u32 	%rd25, %r992, 4;
	add.s64 	%rd26, %rd1, %rd25;
	ld.local.u32 	%r18, [%rd26+4];
	shl.b32 	%r19, %r992, 5;
	mov.b32 	%r998, 0;
$L__BB0_8:
	.pragma "nounroll";
	shr.u32 	%r591, %r18, %r998;
	and.b32  	%r592, %r591, 1;
	setp.eq.b32 	%p4, %r592, 1;
	not.pred 	%p5, %p4;
	add.s32 	%r593, %r19, %r998;
	mul.lo.s32 	%r594, %r593, 5;
	mul.wide.u32 	%rd27, %r594, 4;
	add.s64 	%rd11, %rd10, %rd27;
	@%p5 bra 	$L__BB0_10;
	ld.global.u32 	%r595, [%rd11];
	xor.b32  	%r1003, %r1003, %r595;
	ld.global.u32 	%r596, [%rd11+4];
	xor.b32  	%r1002, %r1002, %r596;
	ld.global.u32 	%r597, [%rd11+8];
	xor.b32  	%r1001, %r1001, %r597;
	ld.global.u32 	%r598, [%rd11+12];
	xor.b32  	%r1000, %r1000, %r598;
	ld.global.u32 	%r599, [%rd11+16];
	xor.b32  	%r999, %r999, %r599;
$L__BB0_10:
	and.b32  	%r601, %r591, 2;
	setp.eq.s32 	%p6, %r601, 0;
	@%p6 bra 	$L__BB0_12;
	ld.global.u32 	%r602, [%rd11+20];
	xor.b32  	%r1003, %r1003, %r602;
	ld.global.u32 	%r603, [%rd11+24];
	xor.b32  	%r1002, %r1002, %r603;
	ld.global.u32 	%r604, [%rd11+28];
	xor.b32  	%r1001, %r1001, %r604;
	ld.global.u32 	%r605, [%rd11+32];
	xor.b32  	%r1000, %r1000, %r605;
	ld.global.u32 	%r606, [%rd11+36];
	xor.b32  	%r999, %r999, %r606;
$L__BB0_12:
	and.b32  	%r608, %r591, 4;
	setp.eq.s32 	%p7, %r608, 0;
	@%p7 bra 	$L__BB0_14;
	ld.global.u32 	%r609, [%rd11+40];
	xor.b32  	%r1003, %r1003, %r609;
	ld.global.u32 	%r610, [%rd11+44];
	xor.b32  	%r1002, %r1002, %r610;
	ld.global.u32 	%r611, [%rd11+48];
	xor.b32  	%r1001, %r1001, %r611;
	ld.global.u32 	%r612, [%rd11+52];
	xor.b32  	%r1000, %r1000, %r612;
	ld.global.u32 	%r613, [%rd11+56];
	xor.b32  	%r999, %r999, %r613;
$L__BB0_14:
	and.b32  	%r615, %r591, 8;
	setp.eq.s32 	%p8, %r615, 0;
	@%p8 bra 	$L__BB0_16;
	ld.global.u32 	%r616, [%rd11+60];
	xor.b32  	%r1003, %r1003, %r616;
	ld.global.u32 	%r617, [%rd11+64];
	xor.b32  	%r1002, %r1002, %r617;
	ld.global.u32 	%r618, [%rd11+68];
	xor.b32  	%r1001, %r1001, %r618;
	ld.global.u32 	%r619, [%rd11+72];
	xor.b32  	%r1000, %r1000, %r619;
	ld.global.u32 	%r620, [%rd11+76];
	xor.b32  	%r999, %r999, %r620;
$L__BB0_16:
	and.b32  	%r622, %r591, 16;
	setp.eq.s32 	%p9, %r622, 0;
	@%p9 bra 	$L__BB0_18;
	ld.global.u32 	%r623, [%rd11+80];
	xor.b32  	%r1003, %r1003, %r623;
	ld.global.u32 	%r624, [%rd11+84];
	xor.b32  	%r1002, %r1002, %r624;
	ld.global.u32 	%r625, [%rd11+88];
	xor.b32  	%r1001, %r1001, %r625;
	ld.global.u32 	%r626, [%rd11+92];
	xor.b32  	%r1000, %r1000, %r626;
	ld.global.u32 	%r627, [%rd11+96];
	xor.b32  	%r999, %r999, %r627;
$L__BB0_18:
	and.b32  	%r629, %r591, 32;
	setp.eq.s32 	%p10, %r629, 0;
	@%p10 bra 	$L__BB0_20;
	ld.global.u32 	%r630, [%rd11+100];
	xor.b32  	%r1003, %r1003, %r630;
	ld.global.u32 	%r631, [%rd11+104];
	xor.b32  	%r1002, %r1002, %r631;
	ld.global.u32 	%r632, [%rd11+108];
	xor.b32  	%r1001, %r1001, %r632;
	ld.global.u32 	%r633, [%rd11+112];
	xor.b32  	%r1000, %r1000, %r633;
	ld.global.u32 	%r634, [%rd11+116];
	xor.b32  	%r999, %r999, %r634;
$L__BB0_20:
	and.b32  	%r636, %r591, 64;
	setp.eq.s32 	%p11, %r636, 0;
	@%p11 bra 	$L__BB0_22;
	ld.global.u32 	%r637, [%rd11+120];
	xor.b32  	%r1003, %r1003, %r637;
	ld.global.u32 	%r638, [%rd11+124];
	xor.b32  	%r1002, %r1002, %r638;
	ld.global.u32 	%r639, [%rd11+128];
	xor.b32  	%r1001, %r1001, %r639;
	ld.global.u32 	%r640, [%rd11+132];
	xor.b32  	%r1000, %r1000, %r640;
	ld.global.u32 	%r641, [%rd11+136];
	xor.b32  	%r999, %r999, %r641;
$L__BB0_22:
	and.b32  	%r643, %r591, 128;
	setp.eq.s32 	%p12, %r643, 0;
	@%p12 bra 	$L__BB0_24;
	ld.global.u32 	%r644, [%rd11+140];
	xor.b32  	%r1003, %r1003, %r644;
	ld.global.u32 	%r645, [%rd11+144];
	xor.b32  	%r1002, %r1002, %r645;
	ld.global.u32 	%r646, [%rd11+148];
	xor.b32  	%r1001, %r1001, %r646;
	ld.global.u32 	%r647, [%rd11+152];
	xor.b32  	%r1000, %r1000, %r647;
	ld.global.u32 	%r648, [%rd11+156];
	xor.b32  	%r999, %r999, %r648;
$L__BB0_24:
	and.b32  	%r650, %r591, 256;
	setp.eq.s32 	%p13, %r650, 0;
	@%p13 bra 	$L__BB0_26;
	ld.global.u32 	%r651, [%rd11+160];
	xor.b32  	%r1003, %r1003, %r651;
	ld.global.u32 	%r652, [%rd11+164];
	xor.b32  	%r1002, %r1002, %r652;
	ld.global.u32 	%r653, [%rd11+168];
	xor.b32  	%r1001, %r1001, %r653;
	ld.global.u32 	%r654, [%rd11+172];
	xor.b32  	%r1000, %r1000, %r654;
	ld.global.u32 	%r655, [%rd11+176];
	xor.b32  	%r999, %r999, %r655;
$L__BB0_26:
	and.b32  	%r657, %r591, 512;
	setp.eq.s32 	%p14, %r657, 0;
	@%p14 bra 	$L__BB0_28;
	ld.global.u32 	%r658, [%rd11+180];
	xor.b32  	%r1003, %r1003, %r658;
	ld.global.u32 	%r659, [%rd11+184];
	xor.b32  	%r1002, %r1002, %r659;
	ld.global.u32 	%r660, [%rd11+188];
	xor.b32  	%r1001, %r1001, %r660;
	ld.global.u32 	%r661, [%rd11+192];
	xor.b32  	%r1000, %r1000, %r661;
	ld.global.u32 	%r662, [%rd11+196];
	xor.b32  	%r999, %r999, %r662;
$L__BB0_28:
	and.b32  	%r664, %r591, 1024;
	setp.eq.s32 	%p15, %r664, 0;
	@%p15 bra 	$L__BB0_30;
	ld.global.u32 	%r665, [%rd11+200];
	xor.b32  	%r1003, %r1003, %r665;
	ld.global.u32 	%r666, [%rd11+204];
	xor.b32  	%r1002, %r1002, %r666;
	ld.global.u32 	%r667, [%rd11+208];
	xor.b32  	%r1001, %r1001, %r667;
	ld.global.u32 	%r668, [%rd11+212];
	xor.b32  	%r1000, %r1000, %r668;
	ld.global.u32 	%r669, [%rd11+216];
	xor.b32  	%r999, %r999, %r669;
$L__BB0_30:
	and.b32  	%r671, %r591, 2048;
	setp.eq.s32 	%p16, %r671, 0;
	@%p16 bra 	$L__BB0_32;
	ld.global.u32 	%r672, [%rd11+220];
	xor.b32  	%r1003, %r1003, %r672;
	ld.global.u32 	%r673, [%rd11+224];
	xor.b32  	%r1002, %r1002, %r673;
	ld.global.u32 	%r674, [%rd11+228];
	xor.b32  	%r1001, %r1001, %r674;
	ld.global.u32 	%r675, [%rd11+232];
	xor.b32  	%r1000, %r1000, %r675;
	ld.global.u32 	%r676, [%rd11+236];
	xor.b32  	%r999, %r999, %r676;
$L__BB0_32:
	and.b32  	%r678, %r591, 4096;
	setp.eq.s32 	%p17, %r678, 0;
	@%p17 bra 	$L__BB0_34;
	ld.global.u32 	%r679, [%rd11+240];
	xor.b32  	%r1003, %r1003, %r679;
	ld.global.u32 	%r680, [%rd11+244];
	xor.b32  	%r1002, %r1002, %r680;
	ld.global.u32 	%r681, [%rd11+248];
	xor.b32  	%r1001, %r1001, %r681;
	ld.global.u32 	%r682, [%rd11+252];
	xor.b32  	%r1000, %r1000, %r682;
	ld.global.u32 	%r683, [%rd11+256];
	xor.b32  	%r999, %r999, %r683;
$L__BB0_34:
	and.b32  	%r685, %r591, 8192;
	setp.eq.s32 	%p18, %r685, 0;
	@%p18 bra 	$L__BB0_36;
	ld.global.u32 	%r686, [%rd11+260];
	xor.b32  	%r1003, %r1003, %r686;
	ld.global.u32 	%r687, [%rd11+264];
	xor.b32  	%r1002, %r1002, %r687;
	ld.global.u32 	%r688, [%rd11+268];
	xor.b32  	%r1001, %r1001, %r688;
	ld.global.u32 	%r689, [%rd11+272];
	xor.b32  	%r1000, %r1000, %r689;
	ld.global.u32 	%r690, [%rd11+276];
	xor.b32  	%r999, %r999, %r690;
$L__BB0_36:
	and.b32  	%r692, %r591, 16384;
	setp.eq.s32 	%p19, %r692, 0;
	@%p19 bra 	$L__BB0_38;
	ld.global.u32 	%r693, [%rd11+280];
	xor.b32  	%r1003, %r1003, %r693;
	ld.global.u32 	%r694, [%rd11+284];
	xor.b32  	%r1002, %r1002, %r694;
	ld.global.u32 	%r695, [%rd11+288];
	xor.b32  	%r1001, %r1001, %r695;
	ld.global.u32 	%r696, [%rd11+292];
	xor.b32  	%r1000, %r1000, %r696;
	ld.global.u32 	%r697, [%rd11+296];
	xor.b32  	%r999, %r999, %r697;
$L__BB0_38:
	and.b32  	%r699, %r591, 32768;
	setp.eq.s32 	%p20, %r699, 0;
	@%p20 bra 	$L__BB0_40;
	ld.global.u32 	%r700, [%rd11+300];
	xor.b32  	%r1003, %r1003, %r700;
	ld.global.u32 	%r701, [%rd11+304];
	xor.b32  	%r1002, %r1002, %r701;
	ld.global.u32 	%r702, [%rd11+308];
	xor.b32  	%r1001, %r1001, %r702;
	ld.global.u32 	%r703, [%rd11+312];
	xor.b32  	%r1000, %r1000, %r703;
	ld.global.u32 	%r704, [%rd11+316];
	xor.b32  	%r999, %r999, %r704;
$L__BB0_40:
	add.s32 	%r998, %r998, 16;
	setp.ne.s32 	%p21, %r998, 32;
	@%p21 bra 	$L__BB0_8;
	mad.lo.s32 	%r705, %r992, -31, %r19;
	add.s32 	%r992, %r705, 1;
	setp.ne.s32 	%p22, %r992, 5;
	@%p22 bra 	$L__BB0_7;
	st.local.u32 	[%rd1+4], %r1003;
	st.local.v2.u32 	[%rd1+8], {%r1002, %r1001};
	st.local.v2.u32 	[%rd1+16], {%r1000, %r999};
	setp.eq.s64 	%p23, %rd9, 1;
	@%p23 bra 	$L__BB0_117;
	mov.b32 	%r999, 0;
	mov.u32 	%r1000, %r999;
	mov.u32 	%r1001, %r999;
	mov.u32 	%r1002, %r999;
	mov.u32 	%r1003, %r999;
	mov.u32 	%r1084, %r999;
$L__BB0_44:
	mul.wide.u32 	%rd28, %r1084, 4;
	add.s64 	%rd29, %rd1, %rd28;
	ld.local.u32 	%r194, [%rd29+4];
	shl.b32 	%r195, %r1084, 5;
	mov.b32 	%r1090, 0;
$L__BB0_45:
	.pragma "nounroll";
	shr.u32 	%r708, %r194, %r1090;
	and.b32  	%r709, %r708, 1;
	setp.eq.b32 	%p24, %r709, 1;
	not.pred 	%p25, %p24;
	add.s32 	%r710, %r195, %r1090;
	mul.lo.s32 	%r711, %r710, 5;
	mul.wide.u32 	%rd30, %r711, 4;
	add.s64 	%rd12, %rd10, %rd30;
	@%p25 bra 	$L__BB0_47;
	ld.global.u32 	%r712, [%rd12];
	xor.b32  	%r1003, %r1003, %r712;
	ld.global.u32 	%r713, [%rd12+4];
	xor.b32  	%r1002, %r1002, %r713;
	ld.global.u32 	%r714, [%rd12+8];
	xor.b32  	%r1001, %r1001, %r714;
	ld.global.u32 	%r715, [%rd12+12];
	xor.b32  	%r1000, %r1000, %r715;
	ld.global.u32 	%r716, [%rd12+16];
	xor.b32  	%r999, %r999, %r716;
$L__BB0_47:
	and.b32  	%r718, %r708, 2;
	setp.eq.s32 	%p26, %r718, 0;
	@%p26 bra 	$L__BB0_49;
	ld.global.u32 	%r719, [%rd12+20];
	xor.b32  	%r1003, %r1003, %r719;
	ld.global.u32 	%r720, [%rd12+24];
	xor.b32  	%r1002, %r1002, %r720;
	ld.global.u32 	%r721, [%rd12+28];
	xor.b32  	%r1001, %r1001, %r721;
	ld.global.u32 	%r722, [%rd12+32];
	xor.b32  	%r1000, %r1000, %r722;
	ld.global.u32 	%r723, [%rd12+36];
	xor.b32  	%r999, %r999, %r723;
$L__BB0_49:
	and.b32  	%r725, %r708, 4;
	setp.eq.s32 	%p27, %r725, 0;
	@%p27 bra 	$L__BB0_51;
	ld.global.u32 	%r726, [%rd12+40];
	xor.b32  	%r1003, %r1003, %r726;
	ld.global.u32 	%r727, [%rd12+44];
	xor.b32  	%r1002, %r1002, %r727;
	ld.global.u32 	%r728, [%rd12+48];
	xor.b32  	%r1001, %r1001, %r728;
	ld.global.u32 	%r729, [%rd12+52];
	xor.b32  	%r1000, %r1000, %r729;
	ld.global.u32 	%r730, [%rd12+56];
	xor.b32  	%r999, %r999, %r730;
$L__BB0_51:
	and.b32  	%r732, %r708, 8;
	setp.eq.s32 	%p28, %r732, 0;
	@%p28 bra 	$L__BB0_53;
	ld.global.u32 	%r733, [%rd12+60];
	xor.b32  	%r1003, %r1003, %r733;
	ld.global.u32 	%r734, [%rd12+64];
	xor.b32  	%r1002, %r1002, %r734;
	ld.global.u32 	%r735, [%rd12+68];
	xor.b32  	%r1001, %r1001, %r735;
	ld.global.u32 	%r736, [%rd12+72];
	xor.b32  	%r1000, %r1000, %r736;
	ld.global.u32 	%r737, [%rd12+76];
	xor.b32  	%r999, %r999, %r737;
$L__BB0_53:
	and.b32  	%r739, %r708, 16;
	setp.eq.s32 	%p29, %r739, 0;
	@%p29 bra 	$L__BB0_55;
	ld.global.u32 	%r740, [%rd12+80];
	xor.b32  	%r1003, %r1003, %r740;
	ld.global.u32 	%r741, [%rd12+84];
	xor.b32  	%r1002, %r1002, %r741;
	ld.global.u32 	%r742, [%rd12+88];
	xor.b32  	%r1001, %r1001, %r742;
	ld.global.u32 	%r743, [%rd12+92];
	xor.b32  	%r1000, %r1000, %r743;
	ld.global.u32 	%r744, [%rd12+96];
	xor.b32  	%r999, %r999, %r744;
$L__BB0_55:
	and.b32  	%r746, %r708, 32;
	setp.eq.s32 	%p30, %r746, 0;
	@%p30 bra 	$L__BB0_57;
	ld.global.u32 	%r747, [%rd12+100];
	xor.b32  	%r1003, %r1003, %r747;
	ld.global.u32 	%r748, [%rd12+104];
	xor.b32  	%r1002, %r1002, %r748;
	ld.global.u32 	%r749, [%rd12+108];
	xor.b32  	%r1001, %r1001, %r749;
	ld.global.u32 	%r750, [%rd12+112];
	xor.b32  	%r1000, %r1000, %r750;
	ld.global.u32 	%r751, [%rd12+116];
	xor.b32  	%r999, %r999, %r751;
$L__BB0_57:
	and.b32  	%r753, %r708, 64;
	setp.eq.s32 	%p31, %r753, 0;
	@%p31 bra 	$L__BB0_59;
	ld.global.u32 	%r754, [%rd12+120];
	xor.b32  	%r1003, %r1003, %r754;
	ld.global.u32 	%r755, [%rd12+124];
	xor.b32  	%r1002, %r1002, %r755;
	ld.global.u32 	%r756, [%rd12+128];
	xor.b32  	%r1001, %r1001, %r756;
	ld.global.u32 	%r757, [%rd12+132];
	xor.b32  	%r1000, %r1000, %r757;
	ld.global.u32 	%r758, [%rd12+136];
	xor.b32  	%r999, %r999, %r758;
$L__BB0_59:
	and.b32  	%r760, %r708, 128;
	setp.eq.s32 	%p32, %r760, 0;
	@%p32 bra 	$L__BB0_61;
	ld.global.u32 	%r761, [%rd12+140];
	xor.b32  	%r1003, %r1003, %r761;
	ld.global.u32 	%r762, [%rd12+144];
	xor.b32  	%r1002, %r1002, %r762;
	ld.global.u32 	%r763, [%rd12+148];
	xor.b32  	%r1001, %r1001, %r763;
	ld.global.u32 	%r764, [%rd12+152];
	xor.b32  	%r1000, %r1000, %r764;
	ld.global.u32 	%r765, [%rd12+156];
	xor.b32  	%r999, %r999, %r765;
$L__BB0_61:
	and.b32  	%r767, %r708, 256;
	setp.eq.s32 	%p33, %r767, 0;
	@%p33 bra 	$L__BB0_63;
	ld.global.u32 	%r768, [%rd12+160];
	xor.b32  	%r1003, %r1003, %r768;
	ld.global.u32 	%r769, [%rd12+164];
	xor.b32  	%r1002, %r1002, %r769;
	ld.global.u32 	%r770, [%rd12+168];
	xor.b32  	%r1001, %r1001, %r770;
	ld.global.u32 	%r771, [%rd12+172];
	xor.b32  	%r1000, %r1000, %r771;
	ld.global.u32 	%r772, [%rd12+176];
	xor.b32  	%r999, %r999, %r772;
$L__BB0_63:
	and.b32  	%r774, %r708, 512;
	setp.eq.s32 	%p34, %r774, 0;
	@%p34 bra 	$L__BB0_65;
	ld.global.u32 	%r775, [%rd12+180];
	xor.b32  	%r1003, %r1003, %r775;
	ld.global.u32 	%r776, [%rd12+184];
	xor.b32  	%r1002, %r1002, %r776;
	ld.global.u32 	%r777, [%rd12+188];
	xor.b32  	%r1001, %r1001, %r777;
	ld.global.u32 	%r778, [%rd12+192];
	xor.b32  	%r1000, %r1000, %r778;
	ld.global.u32 	%r779, [%rd12+196];
	xor.b32  	%r999, %r999, %r779;
$L__BB0_65:
	and.b32  	%r781, %r708, 1024;
	setp.eq.s32 	%p35, %r781, 0;
	@%p35 bra 	$L__BB0_67;
	ld.global.u32 	%r782, [%rd12+200];
	xor.b32  	%r1003, %r1003, %r782;
	ld.global.u32 	%r783, [%rd12+204];
	xor.b32  	%r1002, %r1002, %r783;
	ld.global.u32 	%r784, [%rd12+208];
	xor.b32  	%r1001, %r1001, %r784;
	ld.global.u32 	%r785, [%rd12+212];
	xor.b32  	%r1000, %r1000, %r785;
	ld.global.u32 	%r786, [%rd12+216];
	xor.b32  	%r999, %r999, %r786;
$L__BB0_67:
	and.b32  	%r788, %r708, 2048;
	setp.eq.s32 	%p36, %r788, 0;
	@%p36 bra 	$L__BB0_69;
	ld.global.u32 	%r789, [%rd12+220];
	xor.b32  	%r1003, %r1003, %r789;
	ld.global.u32 	%r790, [%rd12+224];
	xor.b32  	%r1002, %r1002, %r790;
	ld.global.u32 	%r791, [%rd12+228];
	xor.b32  	%r1001, %r1001, %r791;
	ld.global.u32 	%r792, [%rd12+232];
	xor.b32  	%r1000, %r1000, %r792;
	ld.global.u32 	%r793, [%rd12+236];
	xor.b32  	%r999, %r999, %r793;
$L__BB0_69:
	and.b32  	%r795, %r708, 4096;
	setp.eq.s32 	%p37, %r795, 0;
	@%p37 bra 	$L__BB0_71;
	ld.global.u32 	%r796, [%rd12+240];
	xor.b32  	%r1003, %r1003, %r796;
	ld.global.u32 	%r797, [%rd12+244];
	xor.b32  	%r1002, %r1002, %r797;
	ld.global.u32 	%r798, [%rd12+248];
	xor.b32  	%r1001, %r1001, %r798;
	ld.global.u32 	%r799, [%rd12+252];
	xor.b32  	%r1000, %r1000, %r799;
	ld.global.u32 	%r800, [%rd12+256];
	xor.b32  	%r999, %r999, %r800;
$L__BB0_71:
	and.b32  	%r802, %r708, 8192;
	setp.eq.s32 	%p38, %r802, 0;
	@%p38 bra 	$L__BB0_73;
	ld.global.u32 	%r803, [%rd12+260];
	xor.b32  	%r1003, %r1003, %r803;
	ld.global.u32 	%r804, [%rd12+264];
	xor.b32  	%r1002, %r1002, %r804;
	ld.global.u32 	%r805, [%rd12+268];
	xor.b32  	%r1001, %r1001, %r805;
	ld.global.u32 	%r806, [%rd12+272];
	xor.b32  	%r1000, %r1000, %r806;
	ld.global.u32 	%r807, [%rd12+276];
	xor.b32  	%r999, %r999, %r807;
$L__BB0_73:
	and.b32  	%r809, %r708, 16384;
	setp.eq.s32 	%p39, %r809, 0;
	@%p39 bra 	$L__BB0_75;
	ld.global.u32 	%r810, [%rd12+280];
	xor.b32  	%r1003, %r1003, %r810;
	ld.global.u32 	%r811, [%rd12+284];
	xor.b32  	%r1002, %r1002, %r811;
	ld.global.u32 	%r812, [%rd12+288];
	xor.b32  	%r1001, %r1001, %r812;
	ld.global.u32 	%r813, [%rd12+292];
	xor.b32  	%r1000, %r1000, %r813;
	ld.global.u32 	%r814, [%rd12+296];
	xor.b32  	%r999, %r999, %r814;
$L__BB0_75:
	and.b32  	%r816, %r708, 32768;
	setp.eq.s32 	%p40, %r816, 0;
	@%p40 bra 	$L__BB0_77;
	ld.global.u32 	%r817, [%rd12+300];
	xor.b32  	%r1003, %r1003, %r817;
	ld.global.u32 	%r818, [%rd12+304];
	xor.b32  	%r1002, %r1002, %r818;
	ld.global.u32 	%r819, [%rd12+308];
	xor.b32  	%r1001, %r1001, %r819;
	ld.global.u32 	%r820, [%rd12+312];
	xor.b32  	%r1000, %r1000, %r820;
	ld.global.u32 	%r821, [%rd12+316];
	xor.b32  	%r999, %r999, %r821;
$L__BB0_77:
	add.s32 	%r1090, %r1090, 16;
	setp.ne.s32 	%p41, %r1090, 32;
	@%p41 bra 	$L__BB0_45;
	mad.lo.s32 	%r822, %r1084, -31, %r195;
	add.s32 	%r1084, %r822, 1;
	setp.ne.s32 	%p42, %r1084, 5;
	@%p42 bra 	$L__BB0_44;
	st.local.u32 	[%rd1+4], %r1003;
	st.local.v2.u32 	[%rd1+8], {%r1002, %r1001};
	st.local.v2.u32 	[%rd1+16], {%r1000, %r999};
	setp.ne.s64 	%p43, %rd9, 3;
	@%p43 bra 	$L__BB0_117;
	mov.b32 	%r999, 0;
	mov.u32 	%r1000, %r999;
	mov.u32 	%r1001, %r999;
	mov.u32 	%r1002, %r999;
	mov.u32 	%r1003, %r999;
	mov.u32 	%r1176, %r999;
$L__BB0_81:
	mul.wide.u32 	%rd31, %r1176, 4;
	add.s64 	%rd32, %rd1, %rd31;
	ld.local.u32 	%r370, [%rd32+4];
	shl.b32 	%r371, %r1176, 5;
	mov.b32 	%r1182, 0;
$L__BB0_82:
	.pragma "nounroll";
	shr.u32 	%r825, %r370, %r1182;
	and.b32  	%r826, %r825, 1;
	setp.eq.b32 	%p44, %r826, 1;
	not.pred 	%p45, %p44;
	add.s32 	%r827, %r371, %r1182;
	mul.lo.s32 	%r828, %r827, 5;
	mul.wide.u32 	%rd33, %r828, 4;
	add.s64 	%rd13, %rd10, %rd33;
	@%p45 bra 	$L__BB0_84;
	ld.global.u32 	%r829, [%rd13];
	xor.b32  	%r1003, %r1003, %r829;
	ld.global.u32 	%r830, [%rd13+4];
	xor.b32  	%r1002, %r1002, %r830;
	ld.global.u32 	%r831, [%rd13+8];
	xor.b32  	%r1001, %r1001, %r831;
	ld.global.u32 	%r832, [%rd13+12];
	xor.b32  	%r1000, %r1000, %r832;
	ld.global.u32 	%r833, [%rd13+16];
	xor.b32  	%r999, %r999, %r833;
$L__BB0_84:
	and.b32  	%r835, %r825, 2;
	setp.eq.s32 	%p46, %r835, 0;
	@%p46 bra 	$L__BB0_86;
	ld.global.u32 	%r836, [%rd13+20];
	xor.b32  	%r1003, %r1003, %r836;
	ld.global.u32 	%r837, [%rd13+24];
	xor.b32  	%r1002, %r1002, %r837;
	ld.global.u32 	%r838, [%rd13+28];
	xor.b32  	%r1001, %r1001, %r838;
	ld.global.u32 	%r839, [%rd13+32];
	xor.b32  	%r1000, %r1000, %r839;
	ld.global.u32 	%r840, [%rd13+36];
	xor.b32  	%r999, %r999, %r840;
$L__BB0_86:
	and.b32  	%r842, %r825, 4;
	setp.eq.s32 	%p47, %r842, 0;
	@%p47 bra 	$L__BB0_88;
	ld.global.u32 	%r843, [%rd13+40];
	xor.b32  	%r1003, %r1003, %r843;
	ld.global.u32 	%r844, [%rd13+44];
	xor.b32  	%r1002, %r1002, %r844;
	ld.global.u32 	%r845, [%rd13+48];
	xor.b32  	%r1001, %r1001, %r845;
	ld.global.u32 	%r846, [%rd13+52];
	xor.b32  	%r1000, %r1000, %r846;
	ld.global.u32 	%r847, [%rd13+56];
	xor.b32  	%r999, %r999, %r847;
$L__BB0_88:
	and.b32  	%r849, %r825, 8;
	setp.eq.s32 	%p48, %r849, 0;
	@%p48 bra 	$L__BB0_90;
	ld.global.u32 	%r850, [%rd13+60];
	xor.b32  	%r1003, %r1003, %r850;
	ld.global.u32 	%r851, [%rd13+64];
	xor.b32  	%r1002, %r1002, %r851;
	ld.global.u32 	%r852, [%rd13+68];
	xor.b32  	%r1001, %r1001, %r852;
	ld.global.u32 	%r853, [%rd13+72];
	xor.b32  	%r1000, %r1000, %r853;
	ld.global.u32 	%r854, [%rd13+76];
	xor.b32  	%r999, %r999, %r854;
$L__BB0_90:
	and.b32  	%r856, %r825, 16;
	setp.eq.s32 	%p49, %r856, 0;
	@%p49 bra 	$L__BB0_92;
	ld.global.u32 	%r857, [%rd13+80];
	xor.b32  	%r1003, %r1003, %r857;
	ld.global.u32 	%r858, [%rd13+84];
	xor.b32  	%r1002, %r1002, %r858;
	ld.global.u32 	%r859, [%rd13+88];
	xor.b32  	%r1001, %r1001, %r859;
	ld.global.u32 	%r860, [%rd13+92];
	xor.b32  	%r1000, %r1000, %r860;
	ld.global.u32 	%r861, [%rd13+96];
	xor.b32  	%r999, %r999, %r861;
$L__BB0_92:
	and.b32  	%r863, %r825, 32;
	setp.eq.s32 	%p50, %r863, 0;
	@%p50 bra 	$L__BB0_94;
	ld.global.u32 	%r864, [%rd13+100];
	xor.b32  	%r1003, %r1003, %r864;
	ld.global.u32 	%r865, [%rd13+104];
	xor.b32  	%r1002, %r1002, %r865;
	ld.global.u32 	%r866, [%rd13+108];
	xor.b32  	%r1001, %r1001, %r866;
	ld.global.u32 	%r867, [%rd13+112];
	xor.b32  	%r1000, %r1000, %r867;
	ld.global.u32 	%r868, [%rd13+116];
	xor.b32  	%r999, %r999, %r868;
$L__BB0_94:
	and.b32  	%r870, %r825, 64;
	setp.eq.s32 	%p51, %r870, 0;
	@%p51 bra 	$L__BB0_96;
	ld.global.u32 	%r871, [%rd13+120];
	xor.b32  	%r1003, %r1003, %r871;
	ld.global.u32 	%r872, [%rd13+124];
	xor.b32  	%r1002, %r1002, %r872;
	ld.global.u32 	%r873, [%rd13+128];
	xor.b32  	%r1001, %r1001, %r873;
	ld.global.u32 	%r874, [%rd13+132];
	xor.b32  	%r1000, %r1000, %r874;
	ld.global.u32 	%r875, [%rd13+136];
	xor.b32  	%r999, %r999, %r875;
$L__BB0_96:
	and.b32  	%r877, %r825, 128;
	setp.eq.s32 	%p52, %r877, 0;
	@%p52 bra 	$L__BB0_98;
	ld.global.u32 	%r878, [%rd13+140];
	xor.b32  	%r1003, %r1003, %r878;
	ld.global.u32 	%r879, [%rd13+144];
	xor.b32  	%r1002, %r1002, %r879;
	ld.global.u32 	%r880, [%rd13+148];
	xor.b32  	%r1001, %r1001, %r880;
	ld.global.u32 	%r881, [%rd13+152];
	xor.b32  	%r1000, %r1000, %r881;
	ld.global.u32 	%r882, [%rd13+156];
	xor.b32  	%r999, %r999, %r882;
$L__BB0_98:
	and.b32  	%r884, %r825, 256;
	setp.eq.s32 	%p53, %r884, 0;
	@%p53 bra 	$L__BB0_100;
	ld.global.u32 	%r885, [%rd13+160];
	xor.b32  	%r1003, %r1003, %r885;
	ld.global.u32 	%r886, [%rd13+164];
	xor.b32  	%r1002, %r1002, %r886;
	ld.global.u32 	%r887, [%rd13+168];
	xor.b32  	%r1001, %r1001, %r887;
	ld.global.u32 	%r888, [%rd13+172];
	xor.b32  	%r1000, %r1000, %r888;
	ld.global.u32 	%r889, [%rd13+176];
	xor.b32  	%r999, %r999, %r889;
$L__BB0_100:
	and.b32  	%r891, %r825, 512;
	setp.eq.s32 	%p54, %r891, 0;
	@%p54 bra 	$L__BB0_102;
	ld.global.u32 	%r892, [%rd13+180];
	xor.b32  	%r1003, %r1003, %r892;
	ld.global.u32 	%r893, [%rd13+184];
	xor.b32  	%r1002, %r1002, %r893;
	ld.global.u32 	%r894, [%rd13+188];
	xor.b32  	%r1001, %r1001, %r894;
	ld.global.u32 	%r895, [%rd13+192];
	xor.b32  	%r1000, %r1000, %r895;
	ld.global.u32 	%r896, [%rd13+196];
	xor.b32  	%r999, %r999, %r896;
$L__BB0_102:
	and.b32  	%r898, %r825, 1024;
	setp.eq.s32 	%p55, %r898, 0;
	@%p55 bra 	$L__BB0_104;
	ld.global.u32 	%r899, [%rd13+200];
	xor.b32  	%r1003, %r1003, %r899;
	ld.global.u32 	%r900, [%rd13+204];
	xor.b32  	%r1002, %r1002, %r900;
	ld.global.u32 	%r901, [%rd13+208];
	xor.b32  	%r1001, %r1001, %r901;
	ld.global.u32 	%r902, [%rd13+212];
	xor.b32  	%r1000, %r1000, %r902;
	ld.global.u32 	%r903, [%rd13+216];
	xor.b32  	%r999, %r999, %r903;
$L__BB0_104:
	and.b32  	%r905, %r825, 2048;
	setp.eq.s32 	%p56, %r905, 0;
	@%p56 bra 	$L__BB0_106;
	ld.global.u32 	%r906, [%rd13+220];
	xor.b32  	%r1003, %r1003, %r906;
	ld.global.u32 	%r907, [%rd13+224];
	xor.b32  	%r1002, %r1002, %r907;
	ld.global.u32 	%r908, [%rd13+228];
	xor.b32  	%r1001, %r1001, %r908;
	ld.global.u32 	%r909, [%rd13+232];
	xor.b32  	%r1000, %r1000, %r909;
	ld.global.u32 	%r910, [%rd13+236];
	xor.b32  	%r999, %r999, %r910;
$L__BB0_106:
	and.b32  	%r912, %r825, 4096;
	setp.eq.s32 	%p57, %r912, 0;
	@%p57 bra 	$L__BB0_108;
	ld.global.u32 	%r913, [%rd13+240];
	xor.b32  	%r1003, %r1003, %r913;
	ld.global.u32 	%r914, [%rd13+244];
	xor.b32  	%r1002, %r1002, %r914;
	ld.global.u32 	%r915, [%rd13+248];
	xor.b32  	%r1001, %r1001, %r915;
	ld.global.u32 	%r916, [%rd13+252];
	xor.b32  	%r1000, %r1000, %r916;
	ld.global.u32 	%r917, [%rd13+256];
	xor.b32  	%r999, %r999, %r917;
$L__BB0_108:
	and.b32  	%r919, %r825, 8192;
	setp.eq.s32 	%p58, %r919, 0;
	@%p58 bra 	$L__BB0_110;
	ld.global.u32 	%r920, [%rd13+260];
	xor.b32  	%r1003, %r1003, %r920;
	ld.global.u32 	%r921, [%rd13+264];
	xor.b32  	%r1002, %r1002, %r921;
	ld.global.u32 	%r922, [%rd13+268];
	xor.b32  	%r1001, %r1001, %r922;
	ld.global.u32 	%r923, [%rd13+272];
	xor.b32  	%r1000, %r1000, %r923;
	ld.global.u32 	%r924, [%rd13+276];
	xor.b32  	%r999, %r999, %r924;
$L__BB0_110:
	and.b32  	%r926, %r825, 16384;
	setp.eq.s32 	%p59, %r926, 0;
	@%p59 bra 	$L__BB0_112;
	ld.global.u32 	%r927, [%rd13+280];
	xor.b32  	%r1003, %r1003, %r927;
	ld.global.u32 	%r928, [%rd13+284];
	xor.b32  	%r1002, %r1002, %r928;
	ld.global.u32 	%r929, [%rd13+288];
	xor.b32  	%r1001, %r1001, %r929;
	ld.global.u32 	%r930, [%rd13+292];
	xor.b32  	%r1000, %r1000, %r930;
	ld.global.u32 	%r931, [%rd13+296];
	xor.b32  	%r999, %r999, %r931;
$L__BB0_112:
	and.b32  	%r933, %r825, 32768;
	setp.eq.s32 	%p60, %r933, 0;
	@%p60 bra 	$L__BB0_114;
	ld.global.u32 	%r934, [%rd13+300];
	xor.b32  	%r1003, %r1003, %r934;
	ld.global.u32 	%r935, [%rd13+304];
	xor.b32  	%r1002, %r1002, %r935;
	ld.global.u32 	%r936, [%rd13+308];
	xor.b32  	%r1001, %r1001, %r936;
	ld.global.u32 	%r937, [%rd13+312];
	xor.b32  	%r1000, %r1000, %r937;
	ld.global.u32 	%r938, [%rd13+316];
	xor.b32  	%r999, %r999, %r938;
$L__BB0_114:
	add.s32 	%r1182, %r1182, 16;
	setp.ne.s32 	%p61, %r1182, 32;
	@%p61 bra 	$L__BB0_82;
	mad.lo.s32 	%r939, %r1176, -31, %r371;
	add.s32 	%r1176, %r939, 1;
	setp.ne.s32 	%p62, %r1176, 5;
	@%p62 bra 	$L__BB0_81;
	st.local.u32 	[%rd1+4], %r1003;
	st.local.v2.u32 	[%rd1+8], {%r1002, %r1001};
	st.local.v2.u32 	[%rd1+16], {%r1000, %r999};
$L__BB0_117:
	shr.u64 	%rd53, %rd8, 2;
	add.s32 	%r986, %r986, 1;
	setp.gt.u64 	%p63, %rd8, 3;
	@%p63 bra 	$L__BB0_5;
$L__BB0_118:
	setp.lt.s64 	%p64, %rd54, 1;
	mov.f64 	%fd92, 0d0000000000000000;
	@%p64 bra 	$L__BB0_130;
	add.s32 	%r1273, %r2, -637770787;
	mov.f64 	%fd92, 0d0000000000000000;
	mov.u64 	%rd42, __cudart_sin_cos_coeffs;
$L__BB0_120:
	mov.u32 	%r557, %r1003;
	mov.u32 	%r556, %r1002;
	mov.u32 	%r555, %r1001;
	mov.u32 	%r554, %r1000;
	mov.u32 	%r1003, %r999;
	ld.param.f64 	%fd87, [_Z29monteCarlo2DIntegrationKernelPdddddxj_param_4];
	ld.param.f64 	%fd86, [_Z29monteCarlo2DIntegrationKernelPdddddxj_param_3];
	ld.param.f64 	%fd85, [_Z29monteCarlo2DIntegrationKernelPdddddxj_param_2];
	ld.param.f64 	%fd84, [_Z29monteCarlo2DIntegrationKernelPdddddxj_param_1];
	shr.u32 	%r940, %r557, 2;
	xor.b32  	%r941, %r940, %r557;
	shl.b32 	%r942, %r1003, 4;
	shl.b32 	%r943, %r941, 1;
	xor.b32  	%r944, %r943, %r942;
	xor.b32  	%r945, %r944, %r941;
	xor.b32  	%r1002, %r945, %r1003;
	add.s32 	%r946, %r1273, %r1002;
	shr.u32 	%r947, %r556, 2;
	xor.b32  	%r948, %r947, %r556;
	shl.b32 	%r949, %r1002, 4;
	shl.b32 	%r950, %r948, 1;
	xor.b32  	%r951, %r950, %r949;
	xor.b32  	%r952, %r951, %r948;
	xor.b32  	%r1001, %r952, %r1002;
	add.s32 	%r953, %r1273, %r1001;
	add.s32 	%r954, %r953, 362437;
	cvt.u64.u32 	%rd34, %r946;
	mul.wide.u32 	%rd35, %r954, 2097152;
	xor.b64  	%rd36, %rd35, %rd34;
	cvt.rn.f64.u64 	%fd25, %rd36;
	fma.rn.f64 	%fd26, %fd25, 0d3CA0000000000000, 0d3C90000000000000;
	sub.f64 	%fd27, %fd85, %fd84;
	fma.rn.f64 	%fd2, %fd27, %fd26, %fd84;
	shr.u32 	%r955, %r555, 2;
	xor.b32  	%r956, %r955, %r555;
	shl.b32 	%r957, %r1001, 4;
	shl.b32 	%r958, %r956, 1;
	xor.b32  	%r959, %r958, %r957;
	xor.b32  	%r960, %r959, %r956;
	xor.b32  	%r1000, %r960, %r1001;
	add.s32 	%r961, %r1273, %r1000;
	add.s32 	%r962, %r961, 724874;
	shr.u32 	%r963, %r554, 2;
	xor.b32  	%r964, %r963, %r554;
	shl.b32 	%r965, %r1000, 4;
	shl.b32 	%r966, %r964, 1;
	xor.b32  	%r967, %r966, %r965;
	xor.b32  	%r968, %r967, %r964;
	xor.b32  	%r999, %r968, %r1000;
	add.s32 	%r969, %r1273, %r999;
	add.s32 	%r970, %r969, 1087311;
	cvt.u64.u32 	%rd37, %r962;
	mul.wide.u32 	%rd38, %r970, 2097152;
	xor.b64  	%rd39, %rd38, %rd37;
	cvt.rn.f64.u64 	%fd28, %rd39;
	fma.rn.f64 	%fd29, %fd28, 0d3CA0000000000000, 0d3C90000000000000;
	sub.f64 	%fd30, %fd87, %fd86;
	fma.rn.f64 	%fd3, %fd30, %fd29, %fd86;
	abs.f64 	%fd4, %fd2;
	setp.neu.f64 	%p65, %fd4, 0d7FF0000000000000;
	@%p65 bra 	$L__BB0_122;
	mov.f64 	%fd36, 0d0000000000000000;
	mul.rn.f64 	%fd90, %fd2, %fd36;
	mov.b32 	%r1280, 1;
	bra.uni 	$L__BB0_125;
$L__BB0_122:
	mul.f64 	%fd31, %fd2, 0d3FE45F306DC9C883;
	cvt.rni.s32.f64 	%r1279, %fd31;
	cvt.rn.f64.s32 	%fd32, %r1279;
	fma.rn.f64 	%fd33, %fd32, 0dBFF921FB54442D18, %fd2;
	fma.rn.f64 	%fd34, %fd32, 0dBC91A62633145C00, %fd33;
	fma.rn.f64 	%fd90, %fd32, 0dB97B839A252049C0, %fd34;
	setp.ltu.f64 	%p66, %fd4, 0d41E0000000000000;
	@%p66 bra 	$L__BB0_124;
	{ // callseq 0, 0
	.param .b64 param0;
	st.param.f64 	[param0], %fd2;
	.param .align 16 .b8 retval0[16];
	call.uni (retval0), 
	__internal_trig_reduction_slowpathd, 
	(
	param0
	);
	ld.param.f64 	%fd90, [retval0];
	ld.param.b32 	%r1279, [retval0+8];
	} // callseq 0
$L__BB0_124:
	add.s32 	%r1280, %r1279, 1;
$L__BB0_125:
	shl.b32 	%r973, %r1280, 6;
	cvt.u64.u32 	%rd40, %r973;
	and.b64  	%rd41, %rd40, 64;
	add.s64 	%rd43, %rd42, %rd41;
	mul.rn.f64 	%fd37, %fd90, %fd90;
	and.b32  	%r974, %r1280, 1;
	setp.eq.b32 	%p67, %r974, 1;
	selp.f64 	%fd38, 0dBDA8FF8320FD8164, 0d3DE5DB65F9785EBA, %p67;
	ld.global.nc.v2.f64 	{%fd39, %fd40}, [%rd43];
	fma.rn.f64 	%fd41, %fd38, %fd37, %fd39;
	fma.rn.f64 	%fd42, %fd41, %fd37, %fd40;
	ld.global.nc.v2.f64 	{%fd43, %fd44}, [%rd43+16];
	fma.rn.f64 	%fd45, %fd42, %fd37, %fd43;
	fma.rn.f64 	%fd46, %fd45, %fd37, %fd44;
	ld.global.nc.v2.f64 	{%fd47, %fd48}, [%rd43+32];
	fma.rn.f64 	%fd49, %fd46, %fd37, %fd47;
	fma.rn.f64 	%fd50, %fd49, %fd37, %fd48;
	fma.rn.f64 	%fd51, %fd50, %fd90, %fd90;
	fma.rn.f64 	%fd52, %fd50, %fd37, 0d3FF0000000000000;
	selp.f64 	%fd53, %fd52, %fd51, %p67;
	and.b32  	%r975, %r1280, 2;
	setp.eq.s32 	%p68, %r975, 0;
	mov.f64 	%fd54, 0d0000000000000000;
	sub.f64 	%fd55, %fd54, %fd53;
	selp.f64 	%fd56, %fd53, %fd55, %p68;
	mul.f64 	%fd57, %fd2, %fd3;
	mul.f64 	%fd10, %fd57, %fd56;
	add.f64 	%fd11, %fd3, %fd3;
	abs.f64 	%fd12, %fd11;
	setp.neu.f64 	%p69, %fd12, 0d7FF0000000000000;
	@%p69 bra 	$L__BB0_127;
	mov.f64 	%fd63, 0d0000000000000000;
	mul.rn.f64 	%fd91, %fd11, %fd63;
	mov.b32 	%r1281, 0;
	bra.uni 	$L__BB0_129;
$L__BB0_127:
	mul.f64 	%fd58, %fd11, 0d3FE45F306DC9C883;
	cvt.rni.s32.f64 	%r1281, %fd58;
	cvt.rn.f64.s32 	%fd59, %r1281;
	fma.rn.f64 	%fd60, %fd59, 0dBFF921FB54442D18, %fd11;
	fma.rn.f64 	%fd61, %fd59, 0dBC91A62633145C00, %fd60;
	fma.rn.f64 	%fd91, %fd59, 0dB97B839A252049C0, %fd61;
	setp.ltu.f64 	%p70, %fd12, 0d41E0000000000000;
	@%p70 bra 	$L__BB0_129;
	{ // callseq 1, 0
	.param .b64 param0;
	st.param.f64 	[param0], %fd11;
	.param .align 16 .b8 retval0[16];
	call.uni (retval0), 
	__internal_trig_reduction_slowpathd, 
	(
	param0
	);
	ld.param.f64 	%fd91, [retval0];
	ld.param.b32 	%r1281, [retval0+8];
	} // callseq 1
$L__BB0_129:
	shl.b32 	%r978, %r1281, 6;
	cvt.u64.u32 	%rd44, %r978;
	and.b64  	%rd45, %rd44, 64;
	add.s64 	%rd47, %rd42, %rd45;
	mul.rn.f64 	%fd64, %fd91, %fd91;
	and.b32  	%r979, %r1281, 1;
	setp.eq.b32 	%p71, %r979, 1;
	selp.f64 	%fd65, 0dBDA8FF8320FD8164, 0d3DE5DB65F9785EBA, %p71;
	ld.global.nc.v2.f64 	{%fd66, %fd67}, [%rd47];
	fma.rn.f64 	%fd68, %fd65, %fd64, %fd66;
	fma.rn.f64 	%fd69, %fd68, %fd64, %fd67;
	ld.global.nc.v2.f64 	{%fd70, %fd71}, [%rd47+16];
	fma.rn.f64 	%fd72, %fd69, %fd64, %fd70;
	fma.rn.f64 	%fd73, %fd72, %fd64, %fd71;
	ld.global.nc.v2.f64 	{%fd74, %fd75}, [%rd47+32];
	fma.rn.f64 	%fd76, %fd73, %fd64, %fd74;
	fma.rn.f64 	%fd77, %fd76, %fd64, %fd75;
	fma.rn.f64 	%fd78, %fd77, %fd91, %fd91;
	fma.rn.f64 	%fd79, %fd77, %fd64, 0d3FF0000000000000;
	selp.f64 	%fd80, %fd79, %fd78, %p71;
	and.b32  	%r980, %r1281, 2;
	setp.eq.s32 	%p72, %r980, 0;
	mov.f64 	%fd81, 0d0000000000000000;
	sub.f64 	%fd82, %fd81, %fd80;
	selp.f64 	%fd83, %fd80, %fd82, %p72;
	fma.rn.f64 	%fd92, %fd10, %fd83, %fd92;
	add.s32 	%r1273, %r1273, 1449748;
	add.s64 	%rd54, %rd54, -1;
	setp.ne.s64 	%p73, %rd54, 0;
	@%p73 bra 	$L__BB0_120;
$L__BB0_130:
	ld.param.u64 	%rd51, [_Z29monteCarlo2DIntegrationKernelPdddddxj_param_0];
	cvta.to.global.u64 	%rd48, %rd51;
	shl.b64 	%rd49, %rd7, 3;
	add.s64 	%rd50, %rd48, %rd49;
	st.global.f64 	[%rd50], %fd92;
	ret;

}
.func  (.param .align 16 .b8 func_retval0[16]) __internal_trig_reduction_slowpathd(
	.param .b64 __internal_trig_reduction_slowpathd_param_0
)
{
	.local .align 8 .b8 	__local_depot1[40];
	.reg .b64 	%SP;
	.reg .b64 	%SPL;
	.reg .pred 	%p<10>;
	.reg .b32 	%r<47>;
	.reg .b64 	%rd<74>;
	.reg .b64 	%fd<5>;

	mov.u64 	%SPL, __local_depot1;
	ld.param.f64 	%fd4, [__internal_trig_reduction_slowpathd_param_0];
	add.u64 	%rd1, %SPL, 0;
	{
	.reg .b32 %temp; 
	mov.b64 	{%temp, %r1}, %fd4;
	}
	shr.u32 	%r2, %r1, 20;
	and.b32  	%r3, %r2, 2047;
	setp.eq.s32 	%p1, %r3, 2047;
	mov.b32 	%r46, 0;
	@%p1 bra 	$L__BB1_9;
	add.s32 	%r20, %r3, -1024;
	mov.b64 	%rd20, %fd4;
	shl.b64 	%rd2, %rd20, 11;
	shr.u32 	%r4, %r20, 6;
	sub.s32 	%r45, 15, %r4;
	sub.s32 	%r21, 19, %r4;
	setp.lt.u32 	%p2, %r20, 128;
	selp.b32 	%r6, 18, %r21, %p2;
	setp.ge.s32 	%p3, %r45, %r6;
	mov.b64 	%rd70, 0;
	@%p3 bra 	$L__BB1_4;
	add.s32 	%r23, %r6, %r4;
	neg.s32 	%r43, %r23;
	or.b64  	%rd3, %rd2, -9223372036854775808;
	mov.b64 	%rd70, 0;
	mov.b32 	%r42, 0;
	mov.u64 	%rd25, __cudart_i2opi_d;
	mov.u32 	%r44, %r45;
$L__BB1_3:
	.pragma "nounroll";
	mul.wide.s32 	%rd22, %r42, 8;
	add.s64 	%rd23, %rd1, %rd22;
	mul.wide.s32 	%rd24, %r44, 8;
	add.s64 	%rd26, %rd25, %rd24;
	ld.global.nc.u64 	%rd27, [%rd26];
	{
	.reg .u32 %r0, %r1, %r2, %r3, %alo, %ahi, %blo, %bhi, %clo, %chi;
	mov.b64 	{%alo,%ahi}, %rd27;
	mov.b64 	{%blo,%bhi}, %rd3;
	mov.b64 	{%clo,%chi}, %rd70;
	mad.lo.cc.u32 	%r0, %alo, %blo, %clo;
	madc.hi.cc.u32 	%r1, %alo, %blo, %chi;
	madc.hi.u32 	%r2, %alo, %bhi, 0;
	mad.lo.cc.u32 	%r1, %alo, %bhi, %r1;
	madc.hi.cc.u32 	%r2, %ahi, %blo, %r2;
	madc.hi.u32 	%r3, %ahi, %bhi, 0;
	mad.lo.cc.u32 	%r1, %ahi, %blo, %r1;
	madc.lo.cc.u32 	%r2, %ahi, %bhi, %r2;
	addc.u32 	%r3, %r3, 0;
	mov.b64 	%rd28, {%r0,%r1};
	mov.b64 	%rd70, {%r2,%r3};
	}
	st.local.u64 	[%rd23], %rd28;
	add.s32 	%r44, %r44, 1;
	add.s32 	%r43, %r43, 1;
	add.s32 	%r42, %r42, 1;
	setp.ne.s32 	%p4, %r43, -15;
	mov.u32 	%r45, %r6;
	@%p4 bra 	$L__BB1_3;
$L__BB1_4:
	cvt.s64.s32 	%rd29, %r45;
	cvt.u64.u32 	%rd30, %r4;
	add.s64 	%rd31, %rd30, %rd29;
	shl.b64 	%rd32, %rd31, 3;
	add.s64 	%rd33, %rd1, %rd32;
	st.local.u64 	[%rd33+-120], %rd70;
	and.b32  	%r15, %r2, 63;
	ld.local.u64 	%rd72, [%rd1+16];
	ld.local.u64 	%rd71, [%rd1+24];
	setp.eq.s32 	%p5, %r15, 0;
	@%p5 bra 	$L__BB1_6;
	shl.b64 	%rd34, %rd71, %r15;
	shr.u64 	%rd35, %rd72, 1;
	xor.b32  	%r24, %r15, 63;
	shr.u64 	%rd36, %rd35, %r24;
	or.b64  	%rd71, %rd34, %rd36;
	ld.local.u64 	%rd37, [%rd1+8];
	shl.b64 	%rd38, %rd72, %r15;
	shr.u64 	%rd39, %rd37, 1;
	shr.u64 	%rd40, %rd39, %r24;
	or.b64  	%rd72, %rd38, %rd40;
$L__BB1_6:
	and.b32  	%r25, %r1, -2147483648;
	shr.u64 	%rd41, %rd71, 62;
	cvt.u32.u64 	%r26, %rd41;
	mov.b64 	{%r27, %r28}, %rd71;
	mov.b64 	{%r29, %r30}, %rd72;
	shf.l.wrap.b32 	%r31, %r30, %r27, 2;
	shf.l.wrap.b32 	%r32, %r27, %r28, 2;
	mov.b64 	%rd42, {%r31, %r32};
	shl.b64 	%rd43, %rd72, 2;
	shr.u64 	%rd44, %rd42, 63;
	cvt.u32.u64 	%r33, %rd44;
	add.s32 	%r34, %r33, %r26;
	setp.eq.s32 	%p6, %r25, 0;
	neg.s32 	%r35, %r34;
	selp.b32 	%r46, %r34, %r35, %p6;
	setp.gt.s64 	%p7, %rd42, -1;
	mov.b64 	%rd45, 0;
	{
	.reg .u32 %r0, %r1, %r2, %r3, %a0, %a1, %a2, %a3, %b0, %b1, %b2, %b3;
	mov.b64 	{%a0,%a1}, %rd45;
	mov.b64 	{%a2,%a3}, %rd45;
	mov.b64 	{%b0,%b1}, %rd43;
	mov.b64 	{%b2,%b3}, %rd42;
	sub.cc.u32 	%r0, %a0, %b0;
	subc.cc.u32 	%r1, %a1, %b1;
	subc.cc.u32 	%r2, %a2, %b2;
	subc.u32 	%r3, %a3, %b3;
	mov.b64 	%rd46, {%r0,%r1};
	mov.b64 	%rd47, {%r2,%r3};
	}
	xor.b32  	%r36, %r25, -2147483648;
	selp.b64 	%rd73, %rd42, %rd47, %p7;
	selp.b64 	%rd14, %rd43, %rd46, %p7;
	selp.b32 	%r17, %r25, %r36, %p7;
	clz.b64 	%r37, %rd73;
	cvt.u64.u32 	%rd15, %r37;
	setp.eq.s32 	%p8, %r37, 0;
	@%p8 bra 	$L__BB1_8;
	cvt.u32.u64 	%r38, %rd15;
	and.b32  	%r39, %r38, 63;
	shl.b64 	%rd48, %rd73, %r39;
	shr.u64 	%rd49, %rd14, 1;
	not.b32 	%r40, %r38;
	and.b32  	%r41, %r40, 63;
	shr.u64 	%rd50, %rd49, %r41;
	or.b64  	%rd73, %rd48, %rd50;
$L__BB1_8:
	mov.b64 	%rd51, -3958705157555305931;
	{
	.reg .u32 %r0, %r1, %r2, %r3, %alo, %ahi, %blo, %bhi;
	mov.b64 	{%alo,%ahi}, %rd73;
	mov.b64 	{%blo,%bhi}, %rd51;
	mul.lo.u32 	%r0, %alo, %blo;
	mul.hi.u32 	%r1, %alo, %blo;
	mad.lo.cc.u32 	%r1, %alo, %bhi, %r1;
	madc.hi.u32 	%r2, %alo, %bhi, 0;
	mad.lo.cc.u32 	%r1, %ahi, %blo, %r1;
	madc.hi.cc.u32 	%r2, %ahi, %blo, %r2;
	madc.hi.u32 	%r3, %ahi, %bhi, 0;
	mad.lo.cc.u32 	%r2, %ahi, %bhi, %r2;
	addc.u32 	%r3, %r3, 0;
	mov.b64 	%rd52, {%r0,%r1};
	mov.b64 	%rd53, {%r2,%r3};
	}
	setp.gt.s64 	%p9, %rd53, 0;
	{
	.reg .u32 %r0, %r1, %r2, %r3, %a0, %a1, %a2, %a3, %b0, %b1, %b2, %b3;
	mov.b64 	{%a0,%a1}, %rd52;
	mov.b64 	{%a2,%a3}, %rd53;
	mov.b64 	{%b0,%b1}, %rd52;
	mov.b64 	{%b2,%b3}, %rd53;
	add.cc.u32 	%r0, %a0, %b0;
	addc.cc.u32 	%r1, %a1, %b1;
	addc.cc.u32 	%r2, %a2, %b2;
	addc.u32 	%r3, %a3, %b3;
	mov.b64 	%rd54, {%r0,%r1};
	mov.b64 	%rd55, {%r2,%r3};
	}
	selp.b64 	%rd56, %rd55, %rd53, %p9;
	selp.s64 	%rd57, -1, 0, %p9;
	sub.s64 	%rd58, %rd57, %rd15;
	cvt.u64.u32 	%rd59, %r17;
	shl.b64 	%rd60, %rd59, 32;
	add.s64 	%rd61, %rd56, 1;
	shr.u64 	%rd62, %rd61, 10;
	add.s64 	%rd63, %rd62, 1;
	shr.u64 	%rd64, %rd63, 1;
	shl.b64 	%rd65, %rd58, 52;
	add.s64 	%rd66, %rd65, %rd64;
	add.s64 	%rd67, %rd66, 4602678819172646912;
	or.b64  	%rd68, %rd67, %rd60;
	mov.b64 	%fd4, %rd68;
$L__BB1_9:
	st.param.f64 	[func_retval0], %fd4;
	st.param.b32 	[func_retval0+8], %r46;
	ret;

}


// ===== COMPILED SASS (sm_100) =====

	.target	sm_100

	.elftype	@"ET_EXEC"


//--------------------- .note.nv.tkinfo           --------------------------
	.section	.note.nv.tkinfo,"",@"SHT_NOTE"
	.sectionflags	@"SHF_NOTE_NV_TKINFO"
	.tkinfo
        /*0018*/ 	.word	0x00000002
        /*0030*/ 	.string	""
        /*0030*/ 	.string	"ptxas"
        /*0030*/ 	.string	"Cuda compilation tools, release 13.0, V13.0.88"
        /*0030*/ 	.string	"Build cuda_13.0.r13.0/compiler.36424714_0"
        /*0030*/ 	.string	"-arch sm_100 -m 64 "



//--------------------- .note.nv.cuinfo           --------------------------
	.section	.note.nv.cuinfo,"",@"SHT_NOTE"
	.sectionflags	@"SHF_NOTE_NV_CUINFO"
        /*0018*/ 	.short	0x0002
        /*001a*/ 	.short	0x0064
        /*001c*/ 	.short	0x0082
	.zero		2


//--------------------- .nv.info                  --------------------------
	.section	.nv.info,"",@"SHT_CUDA_INFO"
	.align	4


	//----- nvinfo : EIATTR_REGCOUNT
	.align		4
        /*0000*/ 	.byte	0x04, 0x2f
        /*0002*/ 	.short	(.L_12 - .L_11)
	.align		4
.L_11:
        /*0004*/ 	.word	index@(_Z29monteCarlo2DIntegrationKernelPdddddxj)
        /*0008*/ 	.word	0x00000028


	//----- nvinfo : EIATTR_FRAME_SIZE
	.align		4
.L_12:
        /*000c*/ 	.byte	0x04, 0x11
        /*000e*/ 	.short	(.L_14 - .L_13)
	.align		4
.L_13:
        /*0010*/ 	.word	index@($_Z29monteCarlo2DIntegrationKernelPdddddxj$__internal_trig_reduction_slowpathd)
        /*0014*/ 	.word	0x00000058


	//----- nvinfo : EIATTR_FRAME_SIZE
	.align		4
.L_14:
        /*0018*/ 	.byte	0x04, 0x11
        /*001a*/ 	.short	(.L_16 - .L_15)
	.align		4
.L_15:
        /*001c*/ 	.word	index@($__internal_0_$__cuda_sm20_div_s64)
        /*0020*/ 	.word	0x00000058


	//----- nvinfo : EIATTR_FRAME_SIZE
	.align		4
.L_16:
        /*0024*/ 	.byte	0x04, 0x11
        /*0026*/ 	.short	(.L_18 - .L_17)
	.align		4
.L_17:
        /*0028*/ 	.word	index@(_Z29monteCarlo2DIntegrationKernelPdddddxj)
        /*002c*/ 	.word	0x00000058


	//----- nvinfo : EIATTR_MIN_STACK_SIZE
	.align		4
.L_18:
        /*0030*/ 	.byte	0x04, 0x12
        /*0032*/ 	.short	(.L_20 - .L_19)
	.align		4
.L_19:
        /*0034*/ 	.word	index@(_Z29monteCarlo2DIntegrationKernelPdddddxj)
        /*0038*/ 	.word	0x00000058
.L_20:


//--------------------- .nv.compat                --------------------------
	.section	.nv.compat,"",@"SHT_CUDA_COMPAT_INFO"
	.align	4
        /*0000*/ 	.byte	0x02, 0x09, 0x00, 0x00, 0x02, 0x02, 0x01, 0x00, 0x02, 0x05, 0x05, 0x00, 0x03, 0x07, 0x01, 0x01
        /*0010*/ 	.byte	0x02, 0x03, 0x00, 0x00, 0x02, 0x06, 0x01, 0x00, 0x04, 0x0b, 0x08, 0x00, 0x01, 0x00, 0x00, 0x00
        /*0020*/ 	.byte	0x00, 0x00, 0x00, 0x00


//--------------------- .nv.info._Z29monteCarlo2DIntegrationKernelPdddddxj --------------------------
	.section	.nv.info._Z29monteCarlo2DIntegrationKernelPdddddxj,"",@"SHT_CUDA_INFO"
	.sectionflags	@""
	.align	4


	//----- nvinfo : EIATTR_CUDA_API_VERSION
	.align		4
        /*0000*/ 	.byte	0x04, 0x37
        /*0002*/ 	.short	(.L_22 - .L_21)
.L_21:
        /*0004*/ 	.word	0x00000082


	//----- nvinfo : EIATTR_KPARAM_INFO
	.align		4
.L_22:
        /*0008*/ 	.byte	0x04, 0x17
        /*000a*/ 	.short	(.L_24 - .L_23)
.L_23:
        /*000c*/ 	.word	0x00000000
        /*0010*/ 	.short	0x0006
        /*0012*/ 	.short	0x0030
        /*0014*/ 	.byte	0x00, 0xf0, 0x11, 0x00


	//----- nvinfo : EIATTR_KPARAM_INFO
	.align		4
.L_24:
        /*0018*/ 	.byte	0x04, 0x17
        /*001a*/ 	.short	(.L_26 - .L_25)
.L_25:
        /*001c*/ 	.word	0x00000000
        /*0020*/ 	.short	0x0005
        /*0022*/ 	.short	0x0028
        /*0024*/ 	.byte	0x00, 0xf0, 0x21, 0x00


	//----- nvinfo : EIATTR_KPARAM_INFO
	.align		4
.L_26:
        /*0028*/ 	.byte	0x04, 0x17
        /*002a*/ 	.short	(.L_28 - .L_27)
.L_27:
        /*002c*/ 	.word	0x00000000
        /*0030*/ 	.short	0x0004
        /*0032*/ 	.short	0x0020
        /*0034*/ 	.byte	0x00, 0xf0, 0x21, 0x00


	//----- nvinfo : EIATTR_KPARAM_INFO
	.align		4
.L_28:
        /*0038*/ 	.byte	0x04, 0x17
        /*003a*/ 	.short	(.L_30 - .L_29)
.L_29:
        /*003c*/ 	.word	0x00000000
        /*0040*/ 	.short	0x0003
        /*0042*/ 	.short	0x0018
        /*0044*/ 	.byte	0x00, 0xf0, 0x21, 0x00


	//----- nvinfo : EIATTR_KPARAM_INFO
	.align		4
.L_30:
        /*0048*/ 	.byte	0x04, 0x17
        /*004a*/ 	.short	(.L_32 - .L_31)
.L_31:
        /*004c*/ 	.word	0x00000000
        /*0050*/ 	.short	0x0002
        /*0052*/ 	.short	0x0010
        /*0054*/ 	.byte	0x00, 0xf0, 0x21, 0x00


	//----- nvinfo : EIATTR_KPARAM_INFO
	.align		4
.L_32:
        /*0058*/ 	.byte	0x04, 0x17
        /*005a*/ 	.short	(.L_34 - .L_33)
.L_33:
        /*005c*/ 	.word	0x00000000
        /*0060*/ 	.short	0x0001
        /*0062*/ 	.short	0x0008
        /*0064*/ 	.byte	0x00, 0xf0, 0x21, 0x00


	//----- nvinfo : EIATTR_KPARAM_INFO
	.align		4
.L_34:
        /*0068*/ 	.byte	0x04, 0x17
        /*006a*/ 	.short	(.L_36 - .L_35)
.L_35:
        /*006c*/ 	.word	0x00000000
        /*0070*/ 	.short	0x0000
        /*0072*/ 	.short	0x0000
        /*0074*/ 	.byte	0x00, 0xf5, 0x21, 0x00


	//----- nvinfo : EIATTR_SPARSE_MMA_MASK
	.align		4
.L_36:
        /*0078*/ 	.byte	0x03, 0x50
        /*007a*/ 	.short	0x0000


	//----- nvinfo : EIATTR_MAXREG_COUNT
	.align		4
        /*007c*/ 	.byte	0x03, 0x1b
        /*007e*/ 	.short	0x00ff


	//----- nvinfo : EIATTR_MERCURY_ISA_VERSION
	.align		4
        /*0080*/ 	.byte	0x03, 0x5f
        /*0082*/ 	.short	0x0101


	//----- nvinfo : EIATTR_VRC_CTA_INIT_COUNT
	.align		4
        /*0084*/ 	.byte	0x02, 0x4a
	.zero		1
	.zero		1


	//----- nvinfo : EIATTR_EXIT_INSTR_OFFSETS
	.align		4
        /*0088*/ 	.byte	0x04, 0x1c
        /*008a*/ 	.short	(.L_38 - .L_37)


	//   ....[0]....
.L_37:
        /*008c*/ 	.word	0x000034e0


	//----- nvinfo : EIATTR_CRS_STACK_SIZE
	.align		4
.L_38:
        /*0090*/ 	.byte	0x04, 0x1e
        /*0092*/ 	.short	(.L_40 - .L_39)
.L_39:
        /*0094*/ 	.word	0x00000000


	//----- nvinfo : EIATTR_CBANK_PARAM_SIZE
	.align		4
.L_40:
        /*0098*/ 	.byte	0x03, 0x19
        /*009a*/ 	.short	0x0034


	//----- nvinfo : EIATTR_PARAM_CBANK
	.align		4
        /*009c*/ 	.byte	0x04, 0x0a
        /*009e*/ 	.short	(.L_42 - .L_41)
	.align		4
.L_41:
        /*00a0*/ 	.word	index@(.nv.constant0._Z29monteCarlo2DIntegrationKernelPdddddxj)
        /*00a4*/ 	.short	0x0380
        /*00a6*/ 	.short	0x0034


	//----- nvinfo : EIATTR_SW_WAR
	.align		4
.L_42:
        /*00a8*/ 	.byte	0x04, 0x36
        /*00aa*/ 	.short	(.L_44 - .L_43)
.L_43:
        /*00ac*/ 	.word	0x00000008
.L_44:


//--------------------- .nv.callgraph             --------------------------
	.section	.nv.callgraph,"",@"SHT_CUDA_CALLGRAPH"
	.align	4
	.sectionentsize	8
	.align		4
        /*0000*/ 	.word	0x00000000
	.align		4
        /*0004*/ 	.word	0xffffffff
	.align		4
        /*0008*/ 	.word	0x00000000
	.align		4
        /*000c*/ 	.word	0xfffffffe
	.align		4
        /*0010*/ 	.word	0x00000000
	.align		4
        /*0014*/ 	.word	0xfffffffd
	.align		4
        /*0018*/ 	.word	0x00000000
	.align		4
        /*001c*/ 	.word	0xfffffffc


//--------------------- .nv.constant4             --------------------------
	.section	.nv.constant4,"a",@progbits
	.align	8
	.align		8
.nv.constant4:
        /*0000*/ 	.dword	precalc_xorwow_matrix
	.align		8
        /*0008*/ 	.dword	precalc_xorwow_offset_matrix
	.align		8
        /*0010*/ 	.dword	mrg32k3aM1
	.align		8
        /*0018*/ 	.dword	mrg32k3aM2
	.align		8
        /*0020*/ 	.dword	mrg32k3aM1SubSeq
	.align		8
        /*0028*/ 	.dword	mrg32k3aM2SubSeq
	.align		8
        /*0030*/ 	.dword	mrg32k3aM1Seq
	.align		8
        /*0038*/ 	.dword	mrg32k3aM2Seq
	.align		8
        /*0040*/ 	.dword	__cudart_i2opi_d
	.align		8
        /*0048*/ 	.dword	__cudart_sin_cos_coeffs


//--------------------- .nv.constant3             --------------------------
	.section	.nv.constant3,"a",@progbits
	.align	8
.nv.constant3:
	.type		__cr_lgamma_table,@object
	.size		__cr_lgamma_table,(.L_8 - __cr_lgamma_table)
__cr_lgamma_table:
        /*0000*/ 	.byte	0x00, 0x00, 0x00, 0x00, 0x00, 0x00, 0x00, 0x00, 0x00, 0x00, 0x00, 0x00, 0x00, 0x00, 0x00, 0x00
        /*0010*/ 	.byte	0xef, 0x39, 0xfa, 0xfe, 0x42, 0x2e, 0xe6, 0x3f, 0x02, 0x20, 0x2a, 0xfa, 0x0b, 0xab, 0xfc, 0x3f
        /*0020*/ 	.byte	0xf9, 0x2c, 0x92, 0x7c, 0xa7, 0x6c, 0x09, 0x40, 0xc9, 0x79, 0x44, 0x3c, 0x64, 0x26, 0x13, 0x40
        /*0030*/ 	.byte	0xca, 0x01, 0xcf, 0x3a, 0x27, 0x51, 0x1a, 0x40, 0x30, 0xcc, 0x2d, 0xf3, 0xe1, 0x0c, 0x21, 0x40
        /*0040*/ 	.byte	0x0d, 0xb7, 0xfc, 0x82, 0x8e, 0x35, 0x25, 0x40
.L_8:


//--------------------- .text._Z29monteCarlo2DIntegrationKernelPdddddxj --------------------------
	.section	.text._Z29monteCarlo2DIntegrationKernelPdddddxj,"ax",@progbits
	.align	128
        .global         _Z29monteCarlo2DIntegrationKernelPdddddxj
        .type           _Z29monteCarlo2DIntegrationKernelPdddddxj,@function
        .size           _Z29monteCarlo2DIntegrationKernelPdddddxj,(.L_x_30 - _Z29monteCarlo2DIntegrationKernelPdddddxj)
        .other          _Z29monteCarlo2DIntegrationKernelPdddddxj,@"STO_CUDA_ENTRY STV_DEFAULT"
_Z29monteCarlo2DIntegrationKernelPdddddxj:
.text._Z29monteCarlo2DIntegrationKernelPdddddxj:
[----:B------:R-:W0:Y:S01]  /*0000*/  LDC R1, c[0x0][0x37c] ;  /* 0x0000df00ff017b82 */ /* 0x000e220000000800 */
[----:B------:R-:W1:Y:S07]  /*0010*/  LDCU UR5, c[0x0][0x360] ;  /* 0x00006c00ff0577ac */ /* 0x000e6e0008000800 */
[----:B------:R-:W1:Y:S01]  /*0020*/  LDC R3, c[0x0][0x370] ;  /* 0x0000dc00ff037b82 */ /* 0x000e620000000800 */
[----:B0-----:R-:W-:-:S07]  /*0030*/  VIADD R1, R1, 0xffffffa8 ;  /* 0xffffffa801017836 */ /* 0x001fce0000000000 */
[----:B------:R-:W0:Y:S08]  /*0040*/  LDC.64 R6, c[0x0][0x3a8] ;  /* 0x0000ea00ff067b82 */ /* 0x000e300000000a00 */
[----:B------:R-:W2:Y:S01]  /*0050*/  S2UR UR4, SR_CTAID.X ;  /* 0x00000000000479c3 */ /* 0x000ea20000002500 */
[----:B-1----:R-:W-:-:S05]  /*0060*/  IMAD R3, R3, UR5, RZ ;  /* 0x0000000503037c24 */ /* 0x002fca000f8e02ff */
[----:B0-----:R-:W-:Y:S02]  /*0070*/  IADD3 R0, P0, PT, R3, R6, RZ ;  /* 0x0000000603007210 */ /* 0x001fe40007f1e0ff */
[----:B------:R-:W-:Y:S02]  /*0080*/  SHF.R.S32.HI R6, RZ, 0x1f, R3 ;  /* 0x0000001fff067819 */ /* 0x000fe40000011403 */
[----:B------:R-:W-:-:S04]  /*0090*/  IADD3 R0, P1, PT, R0, -0x1, RZ ;  /* 0xffffffff00007810 */ /* 0x000fc80007f3e0ff */
[----:B------:R-:W-:Y:S01]  /*00a0*/  IADD3.X R7, PT, PT, R6, -0x1, R7, P1, P0 ;  /* 0xffffffff06077810 */ /* 0x000fe20000fe0407 */
[----:B--2---:R-:W-:-:S03]  /*00b0*/  UIMAD UR4, UR4, UR5, URZ ;  /* 0x00000005040472a4 */ /* 0x004fc6000f8e02ff */
[----:B------:R-:W-:-:S04]  /*00c0*/  LOP3.LUT R2, R7, R6, RZ, 0xfc, !PT ;  /* 0x0000000607027212 */ /* 0x000fc800078efcff */
[----:B------:R-:W-:-:S13]  /*00d0*/  ISETP.NE.U32.AND P0, PT, R2, RZ, PT ;  /* 0x000000ff0200720c */ /* 0x000fda0003f05070 */
[----:B------:R-:W-:Y:S05]  /*00e0*/  @P0 BRA `(.L_x_0) ;  /* 0x0000000000500947 */ /* 0x000fea0003800000 */
[----:B------:R-:W0:Y:S01]  /*00f0*/  I2F.U32.RP R2, R3 ;  /* 0x0000000300027306 */ /* 0x000e220000209000 */
[----:B------:R-:W-:Y:S01]  /*0100*/  IMAD.MOV R7, RZ, RZ, -R3 ;  /* 0x000000ffff077224 */ /* 0x000fe200078e0a03 */
[----:B------:R-:W-:Y:S01]  /*0110*/  ISETP.NE.U32.AND P2, PT, R3, RZ, PT ;  /* 0x000000ff0300720c */ /* 0x000fe20003f45070 */
[----:B------:R-:W-:-:S05]  /*0120*/  IMAD.MOV.U32 R23, RZ, RZ, RZ ;  /* 0x000000ffff177224 */ /* 0x000fca00078e00ff */
[----:B0-----:R-:W0:Y:S02]  /*0130*/  MUFU.RCP R2, R2 ;  /* 0x0000000200027308 */ /* 0x001e240000001000 */
[----:B0-----:R-:W-:-:S06]  /*0140*/  VIADD R4, R2, 0xffffffe ;  /* 0x0ffffffe02047836 */ /* 0x001fcc0000000000 */
[----:B------:R0:W1:Y:S02]  /*0150*/  F2I.FTZ.U32.TRUNC.NTZ R5, R4 ;  /* 0x0000000400057305 */ /* 0x000064000021f000 */
[----:B0-----:R-:W-:Y:S02]  /*0160*/  IMAD.MOV.U32 R4, RZ, RZ, RZ ;  /* 0x000000ffff047224 */ /* 0x001fe400078e00ff */
[----:B-1----:R-:W-:-:S04]  /*0170*/  IMAD R7, R7, R5, RZ ;  /* 0x0000000507077224 */ /* 0x002fc800078e02ff */
[----:B------:R-:W-:-:S06]  /*0180*/  IMAD.HI.U32 R5, R5, R7, R4 ;  /* 0x0000000705057227 */ /* 0x000fcc00078e0004 */
[----:B------:R-:W-:-:S04]  /*0190*/  IMAD.HI.U32 R22, R5, R0, RZ ;  /* 0x0000000005167227 */ /* 0x000fc800078e00ff */
[----:B------:R-:W-:-:S04]  /*01a0*/  IMAD.MOV R5, RZ, RZ, -R22 ;  /* 0x000000ffff057224 */ /* 0x000fc800078e0a16 */
[----:B------:R-:W-:-:S05]  /*01b0*/  IMAD R0, R3, R5, R0 ;  /* 0x0000000503007224 */ /* 0x000fca00078e0200 */
[----:B------:R-:W-:-:S13]  /*01c0*/  ISETP.GE.U32.AND P0, PT, R0, R3, PT ;  /* 0x000000030000720c */ /* 0x000fda0003f06070 */
[----:B------:R-:W-:Y:S02]  /*01d0*/  @P0 IMAD.IADD R0, R0, 0x1, -R3 ;  /* 0x0000000100000824 */ /* 0x000fe400078e0a03 */
[----:B------:R-:W-:-:S03]  /*01e0*/  @P0 VIADD R22, R22, 0x1 ;  /* 0x0000000116160836 */ /* 0x000fc60000000000 */
[----:B------:R-:W-:-:S13]  /*01f0*/  ISETP.GE.U32.AND P1, PT, R0, R3, PT ;  /* 0x000000030000720c */ /* 0x000fda0003f26070 */
[----:B------:R-:W-:Y:S01]  /*0200*/  @P1 VIADD R22, R22, 0x1 ;  /* 0x0000000116161836 */ /* 0x000fe20000000000 */
[----:B------:R-:W-:Y:S01]  /*0210*/  @!P2 LOP3.LUT R22, RZ, R3, RZ, 0x33, !PT ;  /* 0x00000003ff16a212 */ /* 0x000fe200078e33ff */
[----:B------:R-:W-:Y:S06]  /*0220*/  BRA `(.L_x_1) ;  /* 0x0000000000087947 */ /* 0x000fec0003800000 */
.L_x_0:
[----:B------:R-:W-:-:S07]  /*0230*/  MOV R2, 0x250 ;  /* 0x0000025000027802 */ /* 0x000fce0000000f00 */
[----:B------:R-:W-:Y:S05]  /*0240*/  CALL.REL.NOINC `($__internal_0_$__cuda_sm20_div_s64) ;  /* 0x0000003000a87944 */ /* 0x000fea0003c00000 */
.L_x_1:
[----:B------:R-:W0:Y:S01]  /*0250*/  S2R R21, SR_TID.X ;  /* 0x0000000000157919 */ /* 0x000e220000002100 */
[----:B------:R-:W1:Y:S01]  /*0260*/  LDCU UR5, c[0x0][0x3b0] ;  /* 0x00007600ff0577ac */ /* 0x000e620008000800 */
[----:B------:R-:W-:Y:S01]  /*0270*/  IMAD.MOV.U32 R11, RZ, RZ, -0x75bd8fc ;  /* 0xf8a42704ff0b7424 */ /* 0x000fe200078e00ff */
[----:B------:R-:W-:Y:S01]  /*0280*/  BSSY.RECONVERGENT B0, `(.L_x_2) ;  /* 0x0000267000007945 */ /* 0x000fe20003800200 */
[----:B------:R-:W-:Y:S01]  /*0290*/  IMAD.MOV.U32 R6, RZ, RZ, -0x23270784 ;  /* 0xdcd8f87cff067424 */ /* 0x000fe200078e00ff */
[----:B------:R-:W2:Y:S01]  /*02a0*/  LDCU.64 UR6, c[0x0][0x358] ;  /* 0x00006b00ff0677ac */ /* 0x000ea20008000a00 */
[----:B------:R-:W-:Y:S02]  /*02b0*/  IMAD.MOV.U32 R9, RZ, RZ, -0x75bd8fc ;  /* 0xf8a42704ff097424 */ /* 0x000fe400078e00ff */
[----:B------:R-:W-:Y:S02]  /*02c0*/  IMAD.MOV.U32 R2, RZ, RZ, -0x23270784 ;  /* 0xdcd8f87cff027424 */ /* 0x000fe400078e00ff */
[----:B0-----:R-:W-:-:S04]  /*02d0*/  VIADD R21, R21, UR4 ;  /* 0x0000000415157c36 */ /* 0x001fc80008000000 */
[C---:B-1----:R-:W-:Y:S01]  /*02e0*/  VIADD R0, R21.reuse, UR5 ;  /* 0x0000000515007c36 */ /* 0x042fe20008000000 */
[----:B------:R-:W-:-:S04]  /*02f0*/  ISETP.NE.AND P0, PT, R21, RZ, PT ;  /* 0x000000ff1500720c */ /* 0x000fc80003f05270 */
[----:B------:R-:W-:-:S05]  /*0300*/  LOP3.LUT R0, R0, 0xaad26b49, RZ, 0x3c, !PT ;  /* 0xaad26b4900007812 */ /* 0x000fca00078e3cff */
[----:B------:R-:W-:Y:S01]  /*0310*/  IMAD R12, R0, 0x4182bed5, RZ ;  /* 0x4182bed5000c7824 */ /* 0x000fe200078e02ff */
[----:B------:R-:W-:-:S03]  /*0320*/  SHF.R.S32.HI R0, RZ, 0x1f, R21 ;  /* 0x0000001fff007819 */ /* 0x000fc60000011415 */
[C---:B------:R-:W-:Y:S01]  /*0330*/  VIADD R3, R12.reuse, 0x583f19 ;  /* 0x00583f190c037836 */ /* 0x040fe20000000000 */
[C---:B------:R-:W-:Y:S01]  /*0340*/  LOP3.LUT R8, R12.reuse, 0x159a55e5, RZ, 0x3c, !PT ;  /* 0x159a55e50c087812 */ /* 0x040fe200078e3cff */
[C---:B------:R-:W-:Y:S02]  /*0350*/  VIADD R4, R12.reuse, 0xd9f6dc18 ;  /* 0xd9f6dc180c047836 */ /* 0x040fe40000000000 */
[----:B------:R-:W-:Y:S02]  /*0360*/  VIADD R5, R12, 0x75bcd15 ;  /* 0x075bcd150c057836 */ /* 0x000fe40000000000 */
[----:B------:R-:W-:Y:S02]  /*0370*/  IMAD.MOV.U32 R10, RZ, RZ, R8 ;  /* 0x000000ffff0a7224 */ /* 0x000fe400078e0008 */
[----:B------:R-:W-:Y:S01]  /*0380*/  IMAD.MOV.U32 R7, RZ, RZ, R3 ;  /* 0x000000ffff077224 */ /* 0x000fe200078e0003 */
[----:B------:R0:W-:Y:S04]  /*0390*/  STL.64 [R1], R4 ;  /* 0x0000000401007387 */ /* 0x0001e80000100a00 */
[----:B------:R0:W-:Y:S04]  /*03a0*/  STL.64 [R1+0x8], R10 ;  /* 0x0000080a01007387 */ /* 0x0001e80000100a00 */
[----:B------:R0:W-:Y:S01]  /*03b0*/  STL.64 [R1+0x10], R6 ;  /* 0x0000100601007387 */ /* 0x0001e20000100a00 */
[----:B--2---:R-:W-:Y:S05]  /*03c0*/  @!P0 BRA `(.L_x_3) ;  /* 0x0000002400488947 */ /* 0x004fea0003800000 */
[----:B------:R-:W-:Y:S02]  /*03d0*/  IMAD.MOV.U32 R13, RZ, RZ, R0 ;  /* 0x000000ffff0d7224 */ /* 0x000fe400078e0000 */
[----:B0-----:R-:W-:Y:S02]  /*03e0*/  IMAD.MOV.U32 R4, RZ, RZ, RZ ;  /* 0x000000ffff047224 */ /* 0x001fe400078e00ff */
[----:B------:R-:W-:Y:S02]  /*03f0*/  IMAD.MOV.U32 R0, RZ, RZ, R21 ;  /* 0x000000ffff007224 */ /* 0x000fe400078e0015 */
[----:B------:R-:W-:Y:S02]  /*0400*/  IMAD.MOV.U32 R9, RZ, RZ, -0x75bd8fc ;  /* 0xf8a42704ff097424 */ /* 0x000fe400078e00ff */
[----:B------:R-:W-:-:S07]  /*0410*/  IMAD.MOV.U32 R2, RZ, RZ, -0x23270784 ;  /* 0xdcd8f87cff027424 */ /* 0x000fce00078e00ff */
.L_x_12:
[----:B------:R-:W-:Y:S01]  /*0420*/  LOP3.LUT R19, R0, 0x3, RZ, 0xc0, !PT ;  /* 0x0000000300137812 */ /* 0x000fe200078ec0ff */
[----:B------:R-:W-:Y:S03]  /*0430*/  BSSY.RECONVERGENT B1, `(.L_x_4) ;  /* 0x0000245000017945 */ /* 0x000fe60003800200 */
[----:B------:R-:W-:-:S04]  /*0440*/  ISETP.NE.U32.AND P0, PT, R19, RZ, PT ;  /* 0x000000ff1300720c */ /* 0x000fc80003f05070 */
[----:B------:R-:W-:-:S13]  /*0450*/  ISETP.NE.AND.EX P0, PT, RZ, RZ, PT, P0 ;  /* 0x000000ffff00720c */ /* 0x000fda0003f05300 */
[----:B012---:R-:W-:Y:S05]  /*0460*/  @!P0 BRA `(.L_x_5) ;  /* 0x0000002400048947 */ /* 0x007fea0003800000 */
[----:B------:R-:W0:Y:S01]  /*0470*/  LDC.64 R6, c[0x4][RZ] ;  /* 0x01000000ff067b82 */ /* 0x000e220000000a00 */
[----:B------:R-:W-:Y:S01]  /*0480*/  IMAD.MOV.U32 R14, RZ, RZ, RZ ;  /* 0x000000ffff0e7224 */ /* 0x000fe200078e00ff */
[----:B------:R-:W-:Y:S02]  /*0490*/  CS2R R2, SRZ ;  /* 0x0000000000027805 */ /* 0x000fe4000001ff00 */
[----:B------:R-:W-:Y:S01]  /*04a0*/  CS2R R8, SRZ ;  /* 0x0000000000087805 */ /* 0x000fe2000001ff00 */
[----:B------:R-:W-:Y:S02]  /*04b0*/  IMAD.MOV.U32 R5, RZ, RZ, RZ ;  /* 0x000000ffff057224 */ /* 0x000fe400078e00ff */
[----:B0-----:R-:W-:-:S07]  /*04c0*/  IMAD.WIDE.U32 R6, R4, 0xc80, R6 ;  /* 0x00000c8004067825 */ /* 0x001fce00078e0006 */
.L_x_7:
[----:B------:R-:W-:-:S06]  /*04d0*/  IMAD R15, R14, 0x4, R1 ;  /* 0x000000040e0f7824 */ /* 0x000fcc00078e0201 */
[----:B------:R-:W5:Y:S01]  /*04e0*/  LDL R15, [R15+0x4] ;  /* 0x000004000f0f7983 */ /* 0x000f620000100800 */
[----:B------:R-:W-:Y:S01]  /*04f0*/  IMAD.SHL.U32 R16, R14, 0x20, RZ ;  /* 0x000000200e107824 */ /* 0x000fe200078e00ff */
[----:B------:R-:W-:-:S06]  /*0500*/  UMOV UR4, URZ ;  /* 0x000000ff00047c82 */ /* 0x000fcc0008000000 */
.L_x_6:
[----:B-----5:R-:W-:Y:S01]  /*0510*/  SHF.R.U32.HI R30, RZ, UR4, R15 ;  /* 0x00000004ff1e7c19 */ /* 0x020fe2000801160f */
[----:B------:R-:W-:-:S03]  /*0520*/  VIADD R10, R16, UR4 ;  /* 0x00000004100a7c36 */ /* 0x000fc60008000000 */
[----:B------:R-:W-:-:S04]  /*0530*/  LOP3.LUT R11, R30, 0x1, RZ, 0xc0, !PT ;  /* 0x000000011e0b7812 */ /* 0x000fc800078ec0ff */
[----:B------:R-:W-:Y:S01]  /*0540*/  ISETP.NE.U32.AND P0, PT, R11, 0x1, PT ;  /* 0x000000010b00780c */ /* 0x000fe20003f05070 */
[----:B------:R-:W-:-:S03]  /*0550*/  IMAD R11, R10, 0x5, RZ ;  /* 0x000000050a0b7824 */ /* 0x000fc600078e02ff */
[----:B------:R-:W-:Y:S01]  /*0560*/  R2P PR, R30, 0x7e ;  /* 0x0000007e1e007804 */ /* 0x000fe20000000000 */
[----:B------:R-:W-:-:S08]  /*0570*/  IMAD.WIDE.U32 R10, R11, 0x4, R6 ;  /* 0x000000040b0a7825 */ /* 0x000fd000078e0006 */
[----:B------:R-:W2:Y:S04]  /*0580*/  @!P0 LDG.E R18, desc[UR6][R10.64+0x10] ;  /* 0x000010060a128981 */ /* 0x000ea8000c1e1900 */
[----:B------:R-:W3:Y:S04]  /*0590*/  @P1 LDG.E R20, desc[UR6][R10.64+0x24] ;  /* 0x000024060a141981 */ /* 0x000ee8000c1e1900 */
[----:B------:R-:W4:Y:S04]  /*05a0*/  @P2 LDG.E R24, desc[UR6][R10.64+0x38] ;  /* 0x000038060a182981 */ /* 0x000f28000c1e1900 */
[----:B------:R-:W4:Y:S04]  /*05b0*/  @P3 LDG.E R32, desc[UR6][R10.64+0x4c] ;  /* 0x00004c060a203981 */ /* 0x000f28000c1e1900 */
[----:B------:R-:W4:Y:S04]  /*05c0*/  @P1 LDG.E R26, desc[UR6][R10.64+0x14] ;  /* 0x000014060a1a1981 */ /* 0x000f28000c1e1900 */
[----:B------:R-:W4:Y:S04]  /*05d0*/  @P4 LDG.E R34, desc[UR6][R10.64+0x60] ;  /* 0x000060060a224981 */ /* 0x000f28000c1e1900 */
[----:B------:R-:W4:Y:S04]  /*05e0*/  @!P0 LDG.E R17, desc[UR6][R10.64+0x4] ;  /* 0x000004060a118981 */ /* 0x000f28000c1e1900 */
[----:B------:R-:W4:Y:S04]  /*05f0*/  @!P0 LDG.E R25, desc[UR6][R10.64+0xc] ;  /* 0x00000c060a198981 */ /* 0x000f28000c1e1900 */
[----:B------:R-:W4:Y:S04]  /*0600*/  @P5 LDG.E R36, desc[UR6][R10.64+0x74] ;  /* 0x000074060a245981 */ /* 0x000f28000c1e1900 */
[----:B------:R-:W4:Y:S04]  /*0610*/  @P1 LDG.E R27, desc[UR6][R10.64+0x18] ;  /* 0x000018060a1b1981 */ /* 0x000f28000c1e1900 */
[----:B------:R-:W4:Y:S04]  /*0620*/  @P1 LDG.E R29, desc[UR6][R10.64+0x20] ;  /* 0x000020060a1d1981 */ /* 0x000f28000c1e1900 */
[----:B------:R-:W4:Y:S04]  /*0630*/  @P6 LDG.E R31, desc[UR6][R10.64+0x88] ;  /* 0x000088060a1f6981 */ /* 0x000f28000c1e1900 */
[----:B------:R-:W4:Y:S04]  /*0640*/  @P1 LDG.E R28, desc[UR6][R10.64+0x1c] ;  /* 0x00001c060a1c1981 */ /* 0x000f28000c1e1900 */
[----:B------:R-:W4:Y:S01]  /*0650*/  @P4 LDG.E R33, desc[UR6][R10.64+0x5c] ;  /* 0x00005c060a214981 */ /* 0x000f22000c1e1900 */
[----:B--2---:R-:W-:-:S03]  /*0660*/  @!P0 LOP3.LUT R3, R3, R18, RZ, 0x3c, !PT ;  /* 0x0000001203038212 */ /* 0x004fc600078e3cff */
[----:B------:R-:W2:Y:S01]  /*0670*/  @P2 LDG.E R18, desc[UR6][R10.64+0x28] ;  /* 0x000028060a122981 */ /* 0x000ea2000c1e1900 */
[----:B---3--:R-:W-:-:S03]  /*0680*/  @P1 LOP3.LUT R3, R3, R20, RZ, 0x3c, !PT ;  /* 0x0000001403031212 */ /* 0x008fc600078e3cff */
[----:B------:R-:W3:Y:S01]  /*0690*/  @!P0 LDG.E R20, desc[UR6][R10.64] ;  /* 0x000000060a148981 */ /* 0x000ee2000c1e1900 */
[----:B----4-:R-:W-:-:S03]  /*06a0*/  @P2 LOP3.LUT R3, R3, R24, RZ, 0x3c, !PT ;  /* 0x0000001803032212 */ /* 0x010fc600078e3cff */
[----:B------:R-:W4:Y:S01]  /*06b0*/  @!P0 LDG.E R24, desc[UR6][R10.64+0x8] ;  /* 0x000008060a188981 */ /* 0x000f22000c1e1900 */
[----:B------:R-:W-:-:S03]  /*06c0*/  @P3 LOP3.LUT R3, R3, R32, RZ, 0x3c, !PT ;  /* 0x0000002003033212 */ /* 0x000fc600078e3cff */
[----:B------:R-:W2:Y:S01]  /*06d0*/  @P5 LDG.E R32, desc[UR6][R10.64+0x64] ;  /* 0x000064060a205981 */ /* 0x000ea2000c1e1900 */
[----:B------:R-:W-:Y:S02]  /*06e0*/  @P4 LOP3.LUT R3, R3, R34, RZ, 0x3c, !PT ;  /* 0x0000002203034212 */ /* 0x000fe400078e3cff */
[----:B------:R-:W-:Y:S02]  /*06f0*/  @!P0 LOP3.LUT R8, R8, R17, RZ, 0x3c, !PT ;  /* 0x0000001108088212 */ /* 0x000fe400078e3cff */
[----:B------:R-:W2:Y:S01]  /*0700*/  @P2 LDG.E R17, desc[UR6][R10.64+0x2c] ;  /* 0x00002c060a112981 */ /* 0x000ea2000c1e1900 */
[----:B------:R-:W-:-:S03]  /*0710*/  @!P0 LOP3.LUT R2, R2, R25, RZ, 0x3c, !PT ;  /* 0x0000001902028212 */ /* 0x000fc600078e3cff */
[----:B------:R-:W2:Y:S01]  /*0720*/  @P2 LDG.E R25, desc[UR6][R10.64+0x34] ;  /* 0x000034060a192981 */ /* 0x000ea2000c1e1900 */
[----:B------:R-:W-:Y:S02]  /*0730*/  @P5 LOP3.LUT R3, R3, R36, RZ, 0x3c, !PT ;  /* 0x0000002403035212 */ /* 0x000fe400078e3cff */
[----:B------:R-:W-:Y:S02]  /*0740*/  @P1 LOP3.LUT R8, R8, R27, RZ, 0x3c, !PT ;  /* 0x0000001b08081212 */ /* 0x000fe400078e3cff */
[----:B------:R-:W2:Y:S01]  /*0750*/  @P3 LDG.E R27, desc[UR6][R10.64+0x40] ;  /* 0x000040060a1b3981 */ /* 0x000ea2000c1e1900 */
[----:B------:R-:W-:-:S03]  /*0760*/  @P1 LOP3.LUT R2, R2, R29, RZ, 0x3c, !PT ;  /* 0x0000001d02021212 */ /* 0x000fc600078e3cff */
[----:B------:R-:W2:Y:S01]  /*0770*/  @P3 LDG.E R29, desc[UR6][R10.64+0x48] ;  /* 0x000048060a1d3981 */ /* 0x000ea2000c1e1900 */
[----:B------:R-:W-:-:S03]  /*0780*/  @P6 LOP3.LUT R3, R3, R31, RZ, 0x3c, !PT ;  /* 0x0000001f03036212 */ /* 0x000fc600078e3cff */
[----:B------:R-:W2:Y:S01]  /*0790*/  @P4 LDG.E R31, desc[UR6][R10.64+0x54] ;  /* 0x000054060a1f4981 */ /* 0x000ea2000c1e1900 */
[----:B---3--:R-:W-:-:S03]  /*07a0*/  @!P0 LOP3.LUT R5, R5, R20, RZ, 0x3c, !PT ;  /* 0x0000001405058212 */ /* 0x008fc600078e3cff */
[----:B------:R-:W3:Y:S01]  /*07b0*/  @P2 LDG.E R20, desc[UR6][R10.64+0x30] ;  /* 0x000030060a142981 */ /* 0x000ee2000c1e1900 */
[----:B----4-:R-:W-:Y:S02]  /*07c0*/  @!P0 LOP3.LUT R9, R9, R24, RZ, 0x3c, !PT ;  /* 0x0000001809098212 */ /* 0x010fe400078e3cff */
[----:B------:R-:W-:Y:S01]  /*07d0*/  @P1 LOP3.LUT R5, R5, R26, RZ, 0x3c, !PT ;  /* 0x0000001a05051212 */ /* 0x000fe200078e3cff */
[----:B------:R-:W4:Y:S03]  /*07e0*/  @P3 LDG.E R24, desc[UR6][R10.64+0x3c] ;  /* 0x00003c060a183981 */ /* 0x000f26000c1e1900 */
[----:B--2---:R-:W-:Y:S01]  /*07f0*/  @P2 LOP3.LUT R5, R5, R18, RZ, 0x3c, !PT ;  /* 0x0000001205052212 */ /* 0x004fe200078e3cff */
[----:B------:R-:W2:Y:S04]  /*0800*/  @P3 LDG.E R26, desc[UR6][R10.64+0x44] ;  /* 0x000044060a1a3981 */ /* 0x000ea8000c1e1900 */
[----:B------:R-:W2:Y:S01]  /*0810*/  @P4 LDG.E R18, desc[UR6][R10.64+0x50] ;  /* 0x000050060a124981 */ /* 0x000ea2000c1e1900 */
[----:B------:R-:W-:-:S03]  /*0820*/  @P1 LOP3.LUT R9, R9, R28, RZ, 0x3c, !PT ;  /* 0x0000001c09091212 */ /* 0x000fc600078e3cff */
[----:B------:R-:W2:Y:S01]  /*0830*/  @P4 LDG.E R28, desc[UR6][R10.64+0x58] ;  /* 0x000058060a1c4981 */ /* 0x000ea2000c1e1900 */
[----:B------:R-:W-:Y:S02]  /*0840*/  LOP3.LUT P0, RZ, R30, 0x80, RZ, 0xc0, !PT ;  /* 0x000000801eff7812 */ /* 0x000fe4000780c0ff */
[----:B------:R-:W-:Y:S02]  /*0850*/  @P2 LOP3.LUT R8, R8, R17, RZ, 0x3c, !PT ;  /* 0x0000001108082212 */ /* 0x000fe400078e3cff */
[----:B------:R-:W-:Y:S01]  /*0860*/  @P2 LOP3.LUT R2, R2, R25, RZ, 0x3c, !PT ;  /* 0x0000001902022212 */ /* 0x000fe200078e3cff */
[----:B------:R-:W2:Y:S04]  /*0870*/  @P5 LDG.E R17, desc[UR6][R10.64+0x68] ;  /* 0x000068060a115981 */ /* 0x000ea8000c1e1900 */
[----:B------:R-:W2:Y:S01]  /*0880*/  @P5 LDG.E R25, desc[UR6][R10.64+0x70] ;  /* 0x000070060a195981 */ /* 0x000ea2000c1e1900 */
[----:B------:R-:W-:-:S03]  /*0890*/  @P3 LOP3.LUT R8, R8, R27, RZ, 0x3c, !PT ;  /* 0x0000001b08083212 */ /* 0x000fc600078e3cff */
[----:B------:R-:W2:Y:S01]  /*08a0*/  @P6 LDG.E R27, desc[UR6][R10.64+0x7c] ;  /* 0x00007c060a1b6981 */ /* 0x000ea2000c1e1900 */
[----:B------:R-:W-:-:S03]  /*08b0*/  @P3 LOP3.LUT R2, R2, R29, RZ, 0x3c, !PT ;  /* 0x0000001d02023212 */ /* 0x000fc600078e3cff */
[----:B------:R-:W2:Y:S01]  /*08c0*/  @P6 LDG.E R29, desc[UR6][R10.64+0x84] ;  /* 0x000084060a1d6981 */ /* 0x000ea2000c1e1900 */
[----:B------:R-:W-:Y:S02]  /*08d0*/  @P4 LOP3.LUT R8, R8, R31, RZ, 0x3c, !PT ;  /* 0x0000001f08084212 */ /* 0x000fe400078e3cff */
[----:B------:R-:W-:Y:S01]  /*08e0*/  @P4 LOP3.LUT R2, R2, R33, RZ, 0x3c, !PT ;  /* 0x0000002102024212 */ /* 0x000fe200078e3cff */
[----:B------:R-:W2:Y:S04]  /*08f0*/  @P0 LDG.E R31, desc[UR6][R10.64+0x90] ;  /* 0x000090060a1f0981 */ /* 0x000ea8000c1e1900 */
[----:B------:R-:W2:Y:S01]  /*0900*/  @P0 LDG.E R33, desc[UR6][R10.64+0x98] ;  /* 0x000098060a210981 */ /* 0x000ea2000c1e1900 */
[----:B---3--:R-:W-:-:S03]  /*0910*/  @P2 LOP3.LUT R9, R9, R20, RZ, 0x3c, !PT ;  /* 0x0000001409092212 */ /* 0x008fc600078e3cff */
[----:B------:R-:W3:Y:S01]  /*0920*/  @P6 LDG.E R20, desc[UR6][R10.64+0x78] ;  /* 0x000078060a146981 */ /* 0x000ee2000c1e1900 */
[----:B----4-:R-:W-:-:S03]  /*0930*/  @P3 LOP3.LUT R5, R5, R24, RZ, 0x3c, !PT ;  /* 0x0000001805053212 */ /* 0x010fc600078e3cff */
[----:B------:R-:W4:Y:S01]  /*0940*/  @P6 LDG.E R24, desc[UR6][R10.64+0x80] ;  /* 0x000080060a186981 */ /* 0x000f22000c1e1900 */
[----:B--2---:R-:W-:-:S03]  /*0950*/  @P3 LOP3.LUT R9, R9, R26, RZ, 0x3c, !PT ;  /* 0x0000001a09093212 */ /* 0x004fc600078e3cff */
[----:B------:R-:W2:Y:S01]  /*0960*/  @P0 LDG.E R26, desc[UR6][R10.64+0x8c] ;  /* 0x00008c060a1a0981 */ /* 0x000ea2000c1e1900 */
[----:B------:R-:W-:-:S03]  /*0970*/  @P4 LOP3.LUT R5, R5, R18, RZ, 0x3c, !PT ;  /* 0x0000001205054212 */ /* 0x000fc600078e3cff */
[----:B------:R-:W4:Y:S01]  /*0980*/  @P5 LDG.E R18, desc[UR6][R10.64+0x6c] ;  /* 0x00006c060a125981 */ /* 0x000f22000c1e1900 */
[----:B------:R-:W-:Y:S02]  /*0990*/  @P4 LOP3.LUT R9, R9, R28, RZ, 0x3c, !PT ;  /* 0x0000001c09094212 */ /* 0x000fe400078e3cff */
[----:B------:R-:W-:Y:S01]  /*09a0*/  @P5 LOP3.LUT R5, R5, R32, RZ, 0x3c, !PT ;  /* 0x0000002005055212 */ /* 0x000fe200078e3cff */
[----:B------:R-:W2:Y:S04]  /*09b0*/  @P0 LDG.E R28, desc[UR6][R10.64+0x94] ;  /* 0x000094060a1c0981 */ /* 0x000ea8000c1e1900 */
[----:B------:R-:W2:Y:S01]  /*09c0*/  @P0 LDG.E R32, desc[UR6][R10.64+0x9c] ;  /* 0x00009c060a200981 */ /* 0x000ea2000c1e1900 */
[----:B------:R-:W-:Y:S02]  /*09d0*/  @P5 LOP3.LUT R8, R8, R17, RZ, 0x3c, !PT ;  /* 0x0000001108085212 */ /* 0x000fe400078e3cff */
[----:B------:R-:W-:-:S02]  /*09e0*/  @P5 LOP3.LUT R2, R2, R25, RZ, 0x3c, !PT ;  /* 0x0000001902025212 */ /* 0x000fc400078e3cff */
[----:B------:R-:W-:Y:S02]  /*09f0*/  @P6 LOP3.LUT R8, R8, R27, RZ, 0x3c, !PT ;  /* 0x0000001b08086212 */ /* 0x000fe400078e3cff */
[----:B------:R-:W-:Y:S02]  /*0a00*/  @P6 LOP3.LUT R2, R2, R29, RZ, 0x3c, !PT ;  /* 0x0000001d02026212 */ /* 0x000fe400078e3cff */
[----:B------:R-:W-:Y:S02]  /*0a10*/  @P0 LOP3.LUT R8, R8, R31, RZ, 0x3c, !PT ;  /* 0x0000001f08080212 */ /* 0x000fe400078e3cff */
[----:B------:R-:W-:Y:S02]  /*0a20*/  @P0 LOP3.LUT R2, R2, R33, RZ, 0x3c, !PT ;  /* 0x0000002102020212 */ /* 0x000fe400078e3cff */
[----:B---3--:R-:W-:Y:S02]  /*0a30*/  @P6 LOP3.LUT R5, R5, R20, RZ, 0x3c, !PT ;  /* 0x0000001405056212 */ /* 0x008fe400078e3cff */
[----:B----4-:R-:W-:-:S04]  /*0a40*/  @P5 LOP3.LUT R9, R9, R18, RZ, 0x3c, !PT ;  /* 0x0000001209095212 */ /* 0x010fc800078e3cff */
[----:B------:R-:W-:Y:S02]  /*0a50*/  @P6 LOP3.LUT R9, R9, R24, RZ, 0x3c, !PT ;  /* 0x0000001809096212 */ /* 0x000fe400078e3cff */
[----:B--2---:R-:W-:Y:S02]  /*0a60*/  @P0 LOP3.LUT R5, R5, R26, RZ, 0x3c, !PT ;  /* 0x0000001a05050212 */ /* 0x004fe400078e3cff */
[----:B------:R-:W-:Y:S02]  /*0a70*/  @P0 LOP3.LUT R9, R9, R28, RZ, 0x3c, !PT ;  /* 0x0000001c09090212 */ /* 0x000fe400078e3cff */
[----:B------:R-:W-:Y:S02]  /*0a80*/  @P0 LOP3.LUT R3, R3, R32, RZ, 0x3c, !PT ;  /* 0x0000002003030212 */ /* 0x000fe400078e3cff */
[----:B------:R-:W-:-:S13]  /*0a90*/  R2P PR, R30.B1, 0x7f ;  /* 0x0000007f1e007804 */ /* 0x000fda0000001000 */
[----:B------:R-:W2:Y:S04]  /*0aa0*/  @P0 LDG.E R18, desc[UR6][R10.64+0xa0] ;  /* 0x0000a0060a120981 */ /* 0x000ea8000c1e1900 */
[----:B------:R-:W3:Y:S04]  /*0ab0*/  @P0 LDG.E R24, desc[UR6][R10.64+0xb0] ;  /* 0x0000b0060a180981 */ /* 0x000ee8000c1e1900 */
[----:B------:R-:W4:Y:S04]  /*0ac0*/  @P0 LDG.E R25, desc[UR6][R10.64+0xa4] ;  /* 0x0000a4060a190981 */ /* 0x000f28000c1e1900 */
        /* <DEDUP_REMOVED lines=9> */
[----:B------:R-:W4:Y:S01]  /*0b60*/  @P4 LDG.E R33, desc[UR6][R10.64+0xfc] ;  /* 0x0000fc060a214981 */ /* 0x000f22000c1e1900 */
[----:B--2---:R-:W-:-:S03]  /*0b70*/  @P0 LOP3.LUT R5, R5, R18, RZ, 0x3c, !PT ;  /* 0x0000001205050212 */ /* 0x004fc600078e3cff */
[----:B------:R-:W2:Y:S01]  /*0b80*/  @P2 LDG.E R18, desc[UR6][R10.64+0xd0] ;  /* 0x0000d0060a122981 */ /* 0x000ea2000c1e1900 */
[----:B---3--:R-:W-:-:S03]  /*0b90*/  @P0 LOP3.LUT R3, R3, R24, RZ, 0x3c, !PT ;  /* 0x0000001803030212 */ /* 0x008fc600078e3cff */
[----:B------:R-:W3:Y:S01]  /*0ba0*/  @P2 LDG.E R24, desc[UR6][R10.64+0xd8] ;  /* 0x0000d8060a182981 */ /* 0x000ee2000c1e1900 */
[----:B----4-:R-:W-:-:S03]  /*0bb0*/  @P0 LOP3.LUT R8, R8, R25, RZ, 0x3c, !PT ;  /* 0x0000001908080212 */ /* 0x010fc600078e3cff */
[----:B------:R-:W4:Y:S01]  /*0bc0*/  @P2 LDG.E R25, desc[UR6][R10.64+0xd4] ;  /* 0x0000d4060a192981 */ /* 0x000f22000c1e1900 */
[----:B------:R-:W-:-:S03]  /*0bd0*/  @P0 LOP3.LUT R9, R9, R20, RZ, 0x3c, !PT ;  /* 0x0000001409090212 */ /* 0x000fc600078e3cff */
[----:B------:R-:W4:Y:S01]  /*0be0*/  @P4 LDG.E R20, desc[UR6][R10.64+0x100] ;  /* 0x000100060a144981 */ /* 0x000f22000c1e1900 */
[----:B------:R-:W-:Y:S02]  /*0bf0*/  @P0 LOP3.LUT R2, R2, R27, RZ, 0x3c, !PT ;  /* 0x0000001b02020212 */ /* 0x000fe400078e3cff */
[----:B------:R-:W-:Y:S01]  /*0c00*/  LOP3.LUT P0, RZ, R30, 0x8000, RZ, 0xc0, !PT ;  /* 0x000080001eff7812 */ /* 0x000fe2000780c0ff */
[----:B------:R-:W4:Y:S01]  /*0c10*/  @P3 LDG.E R27, desc[UR6][R10.64+0xe0] ;  /* 0x0000e0060a1b3981 */ /* 0x000f22000c1e1900 */
[----:B------:R-:W-:-:S03]  /*0c20*/  @P1 LOP3.LUT R5, R5, R26, RZ, 0x3c, !PT ;  /* 0x0000001a05051212 */ /* 0x000fc600078e3cff */
        /* <DEDUP_REMOVED lines=10> */
[----:B------:R-:W4:Y:S04]  /*0cd0*/  @P4 LDG.E R31, desc[UR6][R10.64+0xf4] ;  /* 0x0000f4060a1f4981 */ /* 0x000f28000c1e1900 */
[----:B------:R-:W4:Y:S01]  /*0ce0*/  @P4 LDG.E R34, desc[UR6][R10.64+0xf8] ;  /* 0x0000f8060a224981 */ /* 0x000f22000c1e1900 */
[----:B--2---:R-:W-:-:S03]  /*0cf0*/  @P2 LOP3.LUT R9, R9, R18, RZ, 0x3c, !PT ;  /* 0x0000001209092212 */ /* 0x004fc600078e3cff */
[----:B------:R-:W2:Y:S01]  /*0d00*/  @P5 LDG.E R18, desc[UR6][R10.64+0x104] ;  /* 0x000104060a125981 */ /* 0x000ea2000c1e1900 */
[----:B---3--:R-:W-:Y:S02]  /*0d10*/  @P2 LOP3.LUT R3, R3, R24, RZ, 0x3c, !PT ;  /* 0x0000001803032212 */ /* 0x008fe400078e3cff */
[----:B------:R-:W-:Y:S01]  /*0d20*/  @P2 LOP3.LUT R8, R8, R17, RZ, 0x3c, !PT ;  /* 0x0000001108082212 */ /* 0x000fe200078e3cff */
[----:B------:R-:W3:Y:S01]  /*0d30*/  @P5 LDG.E R24, desc[UR6][R10.64+0x10c] ;  /* 0x00010c060a185981 */ /* 0x000ee2000c1e1900 */
[----:B----4-:R-:W-:-:S03]  /*0d40*/  @P2 LOP3.LUT R2, R2, R25, RZ, 0x3c, !PT ;  /* 0x0000001902022212 */ /* 0x010fc600078e3cff */
[----:B------:R-:W4:Y:S04]  /*0d50*/  @P5 LDG.E R17, desc[UR6][R10.64+0x108] ;  /* 0x000108060a115981 */ /* 0x000f28000c1e1900 */
[----:B------:R-:W4:Y:S01]  /*0d60*/  @P5 LDG.E R25, desc[UR6][R10.64+0x110] ;  /* 0x000110060a195981 */ /* 0x000f22000c1e1900 */
[----:B------:R-:W-:-:S03]  /*0d70*/  @P3 LOP3.LUT R8, R8, R27, RZ, 0x3c, !PT ;  /* 0x0000001b08083212 */ /* 0x000fc600078e3cff */
[----:B------:R-:W4:Y:S01]  /*0d80*/  @P6 LDG.E R27, desc[UR6][R10.64+0x11c] ;  /* 0x00011c060a1b6981 */ /* 0x000f22000c1e1900 */
[----:B------:R-:W-:-:S03]  /*0d90*/  @P3 LOP3.LUT R5, R5, R26, RZ, 0x3c, !PT ;  /* 0x0000001a05053212 */ /* 0x000fc600078e3cff */
[----:B------:R-:W4:Y:S01]  /*0da0*/  @P5 LDG.E R26, desc[UR6][R10.64+0x114] ;  /* 0x000114060a1a5981 */ /* 0x000f22000c1e1900 */
[----:B------:R-:W-:-:S03]  /*0db0*/  @P3 LOP3.LUT R3, R3, R30, RZ, 0x3c, !PT ;  /* 0x0000001e03033212 */ /* 0x000fc600078e3cff */
[----:B------:R-:W4:Y:S01]  /*0dc0*/  @P6 LDG.E R30, desc[UR6][R10.64+0x120] ;  /* 0x000120060a1e6981 */ /* 0x000f22000c1e1900 */
[----:B------:R-:W-:Y:S02]  /*0dd0*/  @P3 LOP3.LUT R9, R9, R28, RZ, 0x3c, !PT ;  /* 0x0000001c09093212 */ /* 0x000fe400078e3cff */
[----:B------:R-:W-:Y:S01]  /*0de0*/  @P4 LOP3.LUT R3, R3, R20, RZ, 0x3c, !PT ;  /* 0x0000001403034212 */ /* 0x000fe200078e3cff */
        /* <DEDUP_REMOVED lines=9> */
[----:B------:R-:W4:Y:S04]  /*0e80*/  @P0 LDG.E R31, desc[UR6][R10.64+0x130] ;  /* 0x000130060a1f0981 */ /* 0x000f28000c1e1900 */
[----:B------:R-:W4:Y:S04]  /*0e90*/  @P0 LDG.E R34, desc[UR6][R10.64+0x13c] ;  /* 0x00013c060a220981 */ /* 0x000f28000c1e1900 */
[----:B------:R-:W4:Y:S01]  /*0ea0*/  @P0 LDG.E R33, desc[UR6][R10.64+0x138] ;  /* 0x000138060a210981 */ /* 0x000f22000c1e1900 */
[----:B--2---:R-:W-:-:S03]  /*0eb0*/  @P5 LOP3.LUT R5, R5, R18, RZ, 0x3c, !PT ;  /* 0x0000001205055212 */ /* 0x004fc600078e3cff */
[----:B------:R-:W2:Y:S01]  /*0ec0*/  @P0 LDG.E R18, desc[UR6][R10.64+0x134] ;  /* 0x000134060a120981 */ /* 0x000ea2000c1e1900 */
[----:B------:R-:W-:-:S04]  /*0ed0*/  UIADD3 UR4, UPT, UPT, UR4, 0x10, URZ ;  /* 0x0000001004047890 */ /* 0x000fc8000fffe0ff */
[----:B------:R-:W-:Y:S01]  /*0ee0*/  UISETP.NE.AND UP0, UPT, UR4, 0x20, UPT ;  /* 0x000000200400788c */ /* 0x000fe2000bf05270 */
[----:B---3--:R-:W-:Y:S02]  /*0ef0*/  @P5 LOP3.LUT R9, R9, R24, RZ, 0x3c, !PT ;  /* 0x0000001809095212 */ /* 0x008fe400078e3cff */
[----:B----4-:R-:W-:Y:S02]  /*0f00*/  @P5 LOP3.LUT R8, R8, R17, RZ, 0x3c, !PT ;  /* 0x0000001108085212 */ /* 0x010fe400078e3cff */
[----:B------:R-:W-:Y:S02]  /*0f10*/  @P5 LOP3.LUT R2, R2, R25, RZ, 0x3c, !PT ;  /* 0x0000001902025212 */ /* 0x000fe400078e3cff */
[----:B------:R-:W-:Y:S02]  /*0f20*/  @P6 LOP3.LUT R8, R8, R27, RZ, 0x3c, !PT ;  /* 0x0000001b08086212 */ /* 0x000fe400078e3cff */
[----:B------:R-:W-:Y:S02]  /*0f30*/  @P5 LOP3.LUT R3, R3, R26, RZ, 0x3c, !PT ;  /* 0x0000001a03035212 */ /* 0x000fe400078e3cff */
[----:B------:R-:W-:-:S02]  /*0f40*/  @P6 LOP3.LUT R9, R9, R30, RZ, 0x3c, !PT ;  /* 0x0000001e09096212 */ /* 0x000fc400078e3cff */
[----:B------:R-:W-:Y:S02]  /*0f50*/  @P6 LOP3.LUT R5, R5, R28, RZ, 0x3c, !PT ;  /* 0x0000001c05056212 */ /* 0x000fe400078e3cff */
[----:B------:R-:W-:Y:S02]  /*0f60*/  @P6 LOP3.LUT R2, R2, R29, RZ, 0x3c, !PT ;  /* 0x0000001d02026212 */ /* 0x000fe400078e3cff */
[----:B------:R-:W-:Y:S02]  /*0f70*/  @P6 LOP3.LUT R3, R3, R20, RZ, 0x3c, !PT ;  /* 0x0000001403036212 */ /* 0x000fe400078e3cff */
[----:B------:R-:W-:Y:S02]  /*0f80*/  @P0 LOP3.LUT R5, R5, R32, RZ, 0x3c, !PT ;  /* 0x0000002005050212 */ /* 0x000fe400078e3cff */
[----:B------:R-:W-:Y:S02]  /*0f90*/  @P0 LOP3.LUT R8, R8, R31, RZ, 0x3c, !PT ;  /* 0x0000001f08080212 */ /* 0x000fe400078e3cff */
[----:B------:R-:W-:-:S02]  /*0fa0*/  @P0 LOP3.LUT R3, R3, R34, RZ, 0x3c, !PT ;  /* 0x0000002203030212 */ /* 0x000fc400078e3cff */
[----:B------:R-:W-:Y:S02]  /*0fb0*/  @P0 LOP3.LUT R2, R2, R33, RZ, 0x3c, !PT ;  /* 0x0000002102020212 */ /* 0x000fe400078e3cff */
[----:B--2---:R-:W-:Y:S01]  /*0fc0*/  @P0 LOP3.LUT R9, R9, R18, RZ, 0x3c, !PT ;  /* 0x0000001209090212 */ /* 0x004fe200078e3cff */
[----:B------:R-:W-:Y:S06]  /*0fd0*/  BRA.U UP0, `(.L_x_6) ;  /* 0xfffffff5004c7547 */ /* 0x000fec000b83ffff */
[----:B------:R-:W-:-:S05]  /*0fe0*/  VIADD R14, R14, 0x1 ;  /* 0x000000010e0e7836 */ /* 0x000fca0000000000 */
[----:B------:R-:W-:-:S13]  /*0ff0*/  ISETP.NE.AND P0, PT, R14, 0x5, PT ;  /* 0x000000050e00780c */ /* 0x000fda0003f05270 */
[----:B------:R-:W-:Y:S05]  /*1000*/  @P0 BRA `(.L_x_7) ;  /* 0xfffffff400300947 */ /* 0x000fea000383ffff */
[----:B------:R0:W-:Y:S01]  /*1010*/  STL [R1+0x4], R5 ;  /* 0x0000040501007387 */ /* 0x0001e20000100800 */
[----:B------:R-:W-:-:S03]  /*1020*/  ISETP.NE.U32.AND P0, PT, R19, 0x1, PT ;  /* 0x000000011300780c */ /* 0x000fc60003f05070 */
[----:B------:R0:W-:Y:S01]  /*1030*/  STL.64 [R1+0x8], R8 ;  /* 0x0000080801007387 */ /* 0x0001e20000100a00 */
[----:B------:R-:W-:-:S03]  /*1040*/  ISETP.NE.AND.EX P0, PT, RZ, RZ, PT, P0 ;  /* 0x000000ffff00720c */ /* 0x000fc60003f05300 */
[----:B------:R0:W-:Y:S10]  /*1050*/  STL.64 [R1+0x10], R2 ;  /* 0x0000100201007387 */ /* 0x0001f40000100a00 */
[----:B------:R-:W-:Y:S05]  /*1060*/  @!P0 BRA `(.L_x_5) ;  /* 0x0000001800048947 */ /* 0x000fea0003800000 */
[----:B------:R-:W-:Y:S01]  /*1070*/  UMOV UR4, URZ ;  /* 0x000000ff00047c82 */ /* 0x000fe20008000000 */
[----:B------:R-:W-:Y:S01]  /*1080*/  UMOV UR5, URZ ;  /* 0x000000ff00057c82 */ /* 0x000fe20008000000 */
[----:B------:R-:W-:Y:S02]  /*1090*/  IMAD.MOV.U32 R14, RZ, RZ, RZ ;  /* 0x000000ffff0e7224 */ /* 0x000fe400078e00ff */
[----:B0-----:R-:W-:Y:S02]  /*10a0*/  IMAD.MOV.U32 R5, RZ, RZ, RZ ;  /* 0x000000ffff057224 */ /* 0x001fe400078e00ff */
[----:B------:R-:W-:Y:S02]  /*10b0*/  IMAD.U32 R3, RZ, RZ, UR4 ;  /* 0x00000004ff037e24 */ /* 0x000fe4000f8e00ff */
[----:B------:R-:W-:Y:S02]  /*10c0*/  IMAD.U32 R2, RZ, RZ, UR5 ;  /* 0x00000005ff027e24 */ /* 0x000fe4000f8e00ff */
[----:B------:R-:W-:-:S02]  /*10d0*/  IMAD.U32 R9, RZ, RZ, UR4 ;  /* 0x00000004ff097e24 */ /* 0x000fc4000f8e00ff */
[----:B------:R-:W-:-:S07]  /*10e0*/  IMAD.U32 R8, RZ, RZ, UR5 ;  /* 0x00000005ff087e24 */ /* 0x000fce000f8e00ff */
.L_x_9:
[----:B------:R-:W-:-:S06]  /*10f0*/  IMAD R15, R14, 0x4, R1 ;  /* 0x000000040e0f7824 */ /* 0x000fcc00078e0201 */
[----:B------:R-:W5:Y:S01]  /*1100*/  LDL R15, [R15+0x4] ;  /* 0x000004000f0f7983 */ /* 0x000f620000100800 */
[----:B------:R-:W-:Y:S01]  /*1110*/  IMAD.SHL.U32 R16, R14, 0x20, RZ ;  /* 0x000000200e107824 */ /* 0x000fe200078e00ff */
[----:B------:R-:W-:-:S06]  /*1120*/  UMOV UR4, URZ ;  /* 0x000000ff00047c82 */ /* 0x000fcc0008000000 */
.L_x_8:
        /* <DEDUP_REMOVED lines=181> */
[----:B------:R-:W-:Y:S05]  /*1c80*/  @P0 BRA `(.L_x_5) ;  /* 0x0000000800fc0947 */ /* 0x000fea0003800000 */
[----:B------:R-:W-:Y:S01]  /*1c90*/  UMOV UR4, URZ ;  /* 0x000000ff00047c82 */ /* 0x000fe20008000000 */
[----:B------:R-:W-:Y:S01]  /*1ca0*/  UMOV UR5, URZ ;  /* 0x000000ff00057c82 */ /* 0x000fe20008000000 */
[----:B------:R-:W-:Y:S02]  /*1cb0*/  IMAD.MOV.U32 R14, RZ, RZ, RZ ;  /* 0x000000ffff0e7224 */ /* 0x000fe400078e00ff */
[----:B-1----:R-:W-:Y:S02]  /*1cc0*/  IMAD.MOV.U32 R5, RZ, RZ, RZ ;  /* 0x000000ffff057224 */ /* 0x002fe400078e00ff */
[----:B------:R-:W-:Y:S02]  /*1cd0*/  IMAD.U32 R3, RZ, RZ, UR4 ;  /* 0x00000004ff037e24 */ /* 0x000fe4000f8e00ff */
[----:B------:R-:W-:Y:S02]  /*1ce0*/  IMAD.U32 R2, RZ, RZ, UR5 ;  /* 0x00000005ff027e24 */ /* 0x000fe4000f8e00ff */
[----:B------:R-:W-:-:S02]  /*1cf0*/  IMAD.U32 R9, RZ, RZ, UR4 ;  /* 0x00000004ff097e24 */ /* 0x000fc4000f8e00ff */
[----:B------:R-:W-:-:S07]  /*1d00*/  IMAD.U32 R8, RZ, RZ, UR5 ;  /* 0x00000005ff087e24 */ /* 0x000fce000f8e00ff */
.L_x_11:
[----:B------:R-:W-:-:S06]  /*1d10*/  IMAD R15, R14, 0x4, R1 ;  /* 0x000000040e0f7824 */ /* 0x000fcc00078e0201 */
[----:B------:R-:W5:Y:S01]  /*1d20*/  LDL R15, [R15+0x4] ;  /* 0x000004000f0f7983 */ /* 0x000f620000100800 */
[----:B------:R-:W-:Y:S01]  /*1d30*/  IMAD.SHL.U32 R16, R14, 0x20, RZ ;  /* 0x000000200e107824 */ /* 0x000fe200078e00ff */
[----:B------:R-:W-:-:S06]  /*1d40*/  UMOV UR4, URZ ;  /* 0x000000ff00047c82 */ /* 0x000fcc0008000000 */
.L_x_10:
[----:B-----5:R-:W-:Y:S01]  /*1d50*/  SHF.R.U32.HI R27, RZ, UR4, R15 ;  /* 0x00000004ff1b7c19 */ /* 0x020fe2000801160f */
[----:B------:R-:W-:-:S03]  /*1d60*/  VIADD R10, R16, UR4 ;  /* 0x00000004100a7c36 */ /* 0x000fc60008000000 */
[----:B------:R-:W-:-:S04]  /*1d70*/  LOP3.LUT R11, R27, 0x1, RZ, 0xc0, !PT ;  /* 0x000000011b0b7812 */ /* 0x000fc800078ec0ff */
[----:B------:R-:W-:Y:S01]  /*1d80*/  ISETP.NE.U32.AND P0, PT, R11, 0x1, PT ;  /* 0x000000010b00780c */ /* 0x000fe20003f05070 */
[----:B------:R-:W-:-:S04]  /*1d90*/  IMAD R11, R10, 0x5, RZ ;  /* 0x000000050a0b7824 */ /* 0x000fc800078e02ff */
[----:B------:R-:W-:-:S08]  /*1da0*/  IMAD.WIDE.U32 R10, R11, 0x4, R6 ;  /* 0x000000040b0a7825 */ /* 0x000fd000078e0006 */
[----:B------:R-:W2:Y:S01]  /*1db0*/  @!P0 LDG.E R18, desc[UR6][R10.64+0x10] ;  /* 0x000010060a128981 */ /* 0x000ea2000c1e1900 */
[----:B------:R-:W-:-:S03]  /*1dc0*/  R2P PR, R27, 0x7e ;  /* 0x0000007e1b007804 */ /* 0x000fc60000000000 */
[----:B------:R-:W3:Y:S04]  /*1dd0*/  @!P0 LDG.E R20, desc[UR6][R10.64] ;  /* 0x000000060a148981 */ /* 0x000ee8000c1e1900 */
[----:B------:R-:W4:Y:S04]  /*1de0*/  @!P0 LDG.E R24, desc[UR6][R10.64+0x8] ;  /* 0x000008060a188981 */ /* 0x000f28000c1e1900 */
[----:B------:R-:W4:Y:S04]  /*1df0*/  @!P0 LDG.E R17, desc[UR6][R10.64+0x4] ;  /* 0x000004060a118981 */ /* 0x000f28000c1e1900 */
[----:B------:R-:W4:Y:S04]  /*1e00*/  @P1 LDG.E R28, desc[UR6][R10.64+0x24] ;  /* 0x000024060a1c1981 */ /* 0x000f28000c1e1900 */
[----:B------:R-:W4:Y:S04]  /*1e10*/  @P2 LDG.E R30, desc[UR6][R10.64+0x38] ;  /* 0x000038060a1e2981 */ /* 0x000f28000c1e1900 */
[----:B------:R-:W4:Y:S04]  /*1e20*/  @P3 LDG.E R32, desc[UR6][R10.64+0x4c] ;  /* 0x00004c060a203981 */ /* 0x000f28000c1e1900 */
[----:B------:R-:W4:Y:S04]  /*1e30*/  @P4 LDG.E R34, desc[UR6][R10.64+0x60] ;  /* 0x000060060a224981 */ /* 0x000f28000c1e1900 */
[----:B------:R-:W4:Y:S04]  /*1e40*/  @P1 LDG.E R26, desc[UR6][R10.64+0x14] ;  /* 0x000014060a1a1981 */ /* 0x000f28000c1e1900 */
[----:B------:R-:W4:Y:S04]  /*1e50*/  @P5 LDG.E R36, desc[UR6][R10.64+0x74] ;  /* 0x000074060a245981 */ /* 0x000f28000c1e1900 */
[----:B------:R-:W4:Y:S04]  /*1e60*/  @!P0 LDG.E R19, desc[UR6][R10.64+0xc] ;  /* 0x00000c060a138981 */ /* 0x000f28000c1e1900 */
[----:B------:R-:W4:Y:S04]  /*1e70*/  @P6 LDG.E R29, desc[UR6][R10.64+0x88] ;  /* 0x000088060a1d6981 */ /* 0x000f28000c1e1900 */
[----:B------:R-:W4:Y:S04]  /*1e80*/  @P1 LDG.E R25, desc[UR6][R10.64+0x18] ;  /* 0x000018060a191981 */ /* 0x000f28000c1e1900 */
[----:B------:R-:W4:Y:S04]  /*1e90*/  @P3 LDG.E R31, desc[UR6][R10.64+0x48] ;  /* 0x000048060a1f3981 */ /* 0x000f28000c1e1900 */
[----:B------:R-:W4:Y:S04]  /*1ea0*/  @P4 LDG.E R33, desc[UR6][R10.64+0x54] ;  /* 0x000054060a214981 */ /* 0x000f28000c1e1900 */
[----:B------:R-:W4:Y:S01]  /*1eb0*/  @P4 LDG.E R35, desc[UR6][R10.64+0x5c] ;  /* 0x00005c060a234981 */ /* 0x000f22000c1e1900 */
[----:B--2---:R-:W-:-:S03]  /*1ec0*/  @!P0 LOP3.LUT R3, R3, R18, RZ, 0x3c, !PT ;  /* 0x0000001203038212 */ /* 0x004fc600078e3cff */
[----:B------:R-:W2:Y:S01]  /*1ed0*/  @P1 LDG.E R18, desc[UR6][R10.64+0x1c] ;  /* 0x00001c060a121981 */ /* 0x000ea2000c1e1900 */
[----:B---3--:R-:W-:-:S03]  /*1ee0*/  @!P0 LOP3.LUT R5, R5, R20, RZ, 0x3c, !PT ;  /* 0x0000001405058212 */ /* 0x008fc600078e3cff */
[----:B------:R-:W3:Y:S01]  /*1ef0*/  @P2 LDG.E R20, desc[UR6][R10.64+0x28] ;  /* 0x000028060a142981 */ /* 0x000ee2000c1e1900 */
[----:B----4-:R-:W-:Y:S02]  /*1f00*/  @P1 LOP3.LUT R3, R3, R28, RZ, 0x3c, !PT ;  /* 0x0000001c03031212 */ /* 0x010fe400078e3cff */
[----:B------:R-:W-:Y:S01]  /*1f10*/  @!P0 LOP3.LUT R9, R9, R24, RZ, 0x3c, !PT ;  /* 0x0000001809098212 */ /* 0x000fe200078e3cff */
[----:B------:R-:W4:Y:S01]  /*1f20*/  @P3 LDG.E R28, desc[UR6][R10.64+0x44] ;  /* 0x000044060a1c3981 */ /* 0x000f22000c1e1900 */
[----:B------:R-:W-:Y:S02]  /*1f30*/  @P2 LOP3.LUT R3, R3, R30, RZ, 0x3c, !PT ;  /* 0x0000001e03032212 */ /* 0x000fe400078e3cff */
[----:B------:R-:W-:Y:S01]  /*1f40*/  @!P0 LOP3.LUT R8, R8, R17, RZ, 0x3c, !PT ;  /* 0x0000001108088212 */ /* 0x000fe200078e3cff */
        /* <DEDUP_REMOVED lines=8> */
[----:B------:R-:W-:Y:S02]  /*1fd0*/  @!P0 LOP3.LUT R2, R2, R19, RZ, 0x3c, !PT ;  /* 0x0000001302028212 */ /* 0x000fe400078e3cff */
[----:B------:R-:W4:Y:S01]  /*1fe0*/  @P2 LDG.E R19, desc[UR6][R10.64+0x2c] ;  /* 0x00002c060a132981 */ /* 0x000f22000c1e1900 */
[----:B------:R-:W-:-:S03]  /*1ff0*/  @P6 LOP3.LUT R3, R3, R29, RZ, 0x3c, !PT ;  /* 0x0000001d03036212 */ /* 0x000fc600078e3cff */
[----:B------:R-:W4:Y:S01]  /*2000*/  @P3 LDG.E R29, desc[UR6][R10.64+0x40] ;  /* 0x000040060a1d3981 */ /* 0x000f22000c1e1900 */
[----:B------:R-:W-:-:S03]  /*2010*/  @P1 LOP3.LUT R8, R8, R25, RZ, 0x3c, !PT ;  /* 0x0000001908081212 */ /* 0x000fc600078e3cff */
[----:B------:R-:W4:Y:S01]  /*2020*/  @P2 LDG.E R25, desc[UR6][R10.64+0x34] ;  /* 0x000034060a192981 */ /* 0x000f22000c1e1900 */
[----:B--2---:R-:W-:-:S03]  /*2030*/  @P1 LOP3.LUT R9, R9, R18, RZ, 0x3c, !PT ;  /* 0x0000001209091212 */ /* 0x004fc600078e3cff */
[----:B------:R-:W2:Y:S01]  /*2040*/  @P4 LDG.E R18, desc[UR6][R10.64+0x50] ;  /* 0x000050060a124981 */ /* 0x000ea2000c1e1900 */
[----:B---3--:R-:W-:Y:S02]  /*2050*/  @P2 LOP3.LUT R5, R5, R20, RZ, 0x3c, !PT ;  /* 0x0000001405052212 */ /* 0x008fe400078e3cff */
[----:B------:R-:W-:Y:S01]  /*2060*/  LOP3.LUT P0, RZ, R27, 0x80, RZ, 0xc0, !PT ;  /* 0x000000801bff7812 */ /* 0x000fe2000780c0ff */
[----:B------:R-:W3:-:S12]  /*2070*/  @P5 LDG.E R20, desc[UR6][R10.64+0x6c] ;  /* 0x00006c060a145981 */ /* 0x000ed8000c1e1900 */
[----:B------:R-:W3:Y:S01]  /*2080*/  @P0 LDG.E R32, desc[UR6][R10.64+0x9c] ;  /* 0x00009c060a200981 */ /* 0x000ee2000c1e1900 */
[----:B----4-:R-:W-:-:S03]  /*2090*/  @P2 LOP3.LUT R9, R9, R24, RZ, 0x3c, !PT ;  /* 0x0000001809092212 */ /* 0x010fc600078e3cff */
        /* <DEDUP_REMOVED lines=8> */
[----:B------:R-:W4:Y:S01]  /*2120*/  @P5 LDG.E R19, desc[UR6][R10.64+0x70] ;  /* 0x000070060a135981 */ /* 0x000f22000c1e1900 */
[----:B------:R-:W-:Y:S02]  /*2130*/  @P3 LOP3.LUT R8, R8, R29, RZ, 0x3c, !PT ;  /* 0x0000001d08083212 */ /* 0x000fe400078e3cff */
[----:B------:R-:W-:Y:S01]  /*2140*/  @P2 LOP3.LUT R2, R2, R25, RZ, 0x3c, !PT ;  /* 0x0000001902022212 */ /* 0x000fe200078e3cff */
[----:B------:R-:W4:Y:S01]  /*2150*/  @P6 LDG.E R29, desc[UR6][R10.64+0x84] ;  /* 0x000084060a1d6981 */ /* 0x000f22000c1e1900 */
[----:B------:R-:W-:-:S03]  /*2160*/  @P4 LOP3.LUT R8, R8, R33, RZ, 0x3c, !PT ;  /* 0x0000002108084212 */ /* 0x000fc600078e3cff */
[----:B------:R-:W4:Y:S01]  /*2170*/  @P6 LDG.E R25, desc[UR6][R10.64+0x7c] ;  /* 0x00007c060a196981 */ /* 0x000f22000c1e1900 */
[----:B------:R-:W-:Y:S02]  /*2180*/  @P3 LOP3.LUT R2, R2, R31, RZ, 0x3c, !PT ;  /* 0x0000001f02023212 */ /* 0x000fe400078e3cff */
[----:B------:R-:W-:Y:S01]  /*2190*/  @P4 LOP3.LUT R9, R9, R30, RZ, 0x3c, !PT ;  /* 0x0000001e09094212 */ /* 0x000fe200078e3cff */
[----:B------:R-:W4:Y:S04]  /*21a0*/  @P0 LDG.E R31, desc[UR6][R10.64+0x90] ;  /* 0x000090060a1f0981 */ /* 0x000f28000c1e1900 */
[----:B------:R-:W4:Y:S04]  /*21b0*/  @P0 LDG.E R30, desc[UR6][R10.64+0x94] ;  /* 0x000094060a1e0981 */ /* 0x000f28000c1e1900 */
[----:B------:R-:W4:Y:S01]  /*21c0*/  @P0 LDG.E R33, desc[UR6][R10.64+0x98] ;  /* 0x000098060a210981 */ /* 0x000f22000c1e1900 */
[----:B--2---:R-:W-:-:S03]  /*21d0*/  @P4 LOP3.LUT R5, R5, R18, RZ, 0x3c, !PT ;  /* 0x0000001205054212 */ /* 0x004fc600078e3cff */
[----:B------:R-:W2:Y:S01]  /*21e0*/  @P5 LDG.E R18, desc[UR6][R10.64+0x64] ;  /* 0x000064060a125981 */ /* 0x000ea2000c1e1900 */
[----:B------:R-:W-:Y:S02]  /*21f0*/  @P4 LOP3.LUT R2, R2, R35, RZ, 0x3c, !PT ;  /* 0x0000002302024212 */ /* 0x000fe400078e3cff */
[----:B---3--:R-:W-:Y:S02]  /*2200*/  @P5 LOP3.LUT R9, R9, R20, RZ, 0x3c, !PT ;  /* 0x0000001409095212 */ /* 0x008fe400078e3cff */
[----:B------:R-:W-:Y:S02]  /*2210*/  @P0 LOP3.LUT R3, R3, R32, RZ, 0x3c, !PT ;  /* 0x0000002003030212 */ /* 0x000fe400078e3cff */
[----:B----4-:R-:W-:Y:S02]  /*2220*/  @P5 LOP3.LUT R8, R8, R17, RZ, 0x3c, !PT ;  /* 0x0000001108085212 */ /* 0x010fe400078e3cff */
[----:B------:R-:W-:Y:S02]  /*2230*/  @P6 LOP3.LUT R9, R9, R26, RZ, 0x3c, !PT ;  /* 0x0000001a09096212 */ /* 0x000fe400078e3cff */
[----:B------:R-:W-:-:S04]  /*2240*/  @P5 LOP3.LUT R2, R2, R19, RZ, 0x3c, !PT ;  /* 0x0000001302025212 */ /* 0x000fc800078e3cff */
[----:B------:R-:W-:Y:S02]  /*2250*/  @P6 LOP3.LUT R2, R2, R29, RZ, 0x3c, !PT ;  /* 0x0000001d02026212 */ /* 0x000fe400078e3cff */
[----:B------:R-:W-:-:S04]  /*2260*/  @P6 LOP3.LUT R8, R8, R25, RZ, 0x3c, !PT ;  /* 0x0000001908086212 */ /* 0x000fc800078e3cff */
[----:B------:R-:W-:Y:S02]  /*2270*/  @P0 LOP3.LUT R8, R8, R31, RZ, 0x3c, !PT ;  /* 0x0000001f08080212 */ /* 0x000fe400078e3cff */
[----:B------:R-:W-:Y:S02]  /*2280*/  @P0 LOP3.LUT R9, R9, R30, RZ, 0x3c, !PT ;  /* 0x0000001e09090212 */ /* 0x000fe400078e3cff */
[----:B------:R-:W-:Y:S02]  /*2290*/  @P0 LOP3.LUT R2, R2, R33, RZ, 0x3c, !PT ;  /* 0x0000002102020212 */ /* 0x000fe400078e3cff */
[----:B--2---:R-:W-:-:S04]  /*22a0*/  @P5 LOP3.LUT R5, R5, R18, RZ, 0x3c, !PT ;  /* 0x0000001205055212 */ /* 0x004fc800078e3cff */
[----:B------:R-:W-:-:S04]  /*22b0*/  @P6 LOP3.LUT R5, R5, R24, RZ, 0x3c, !PT ;  /* 0x0000001805056212 */ /* 0x000fc800078e3cff */
        /* <DEDUP_REMOVED lines=23> */
[----:B------:R-:W2:Y:S01]  /*2430*/  @P2 LDG.E R24, desc[UR6][R10.64+0xd0] ;  /* 0x0000d0060a182981 */ /* 0x000ea2000c1e1900 */
[----:B------:R-:W-:-:S03]  /*2440*/  @P0 LOP3.LUT R9, R9, R26, RZ, 0x3c, !PT ;  /* 0x0000001a09090212 */ /* 0x000fc600078e3cff */
[----:B------:R-:W2:Y:S01]  /*2450*/  @P2 LDG.E R26, desc[UR6][R10.64+0xd8] ;  /* 0x0000d8060a1a2981 */ /* 0x000ea2000c1e1900 */
[----:B------:R-:W-:-:S03]  /*2460*/  @P1 LOP3.LUT R2, R2, R29, RZ, 0x3c, !PT ;  /* 0x0000001d02021212 */ /* 0x000fc600078e3cff */
[----:B------:R-:W2:Y:S01]  /*2470*/  @P3 LDG.E R29, desc[UR6][R10.64+0xe8] ;  /* 0x0000e8060a1d3981 */ /* 0x000ea2000c1e1900 */
[----:B------:R-:W-:Y:S02]  /*2480*/  @P0 LOP3.LUT R3, R3, R28, RZ, 0x3c, !PT ;  /* 0x0000001c03030212 */ /* 0x000fe400078e3cff */
[----:B------:R-:W-:Y:S01]  /*2490*/  LOP3.LUT P0, RZ, R27, 0x8000, RZ, 0xc0, !PT ;  /* 0x000080001bff7812 */ /* 0x000fe2000780c0ff */
[----:B------:R-:W2:Y:S01]  /*24a0*/  @P3 LDG.E R28, desc[UR6][R10.64+0xdc] ;  /* 0x0000dc060a1c3981 */ /* 0x000ea2000c1e1900 */
[----:B------:R-:W-:-:S03]  /*24b0*/  @P1 LOP3.LUT R5, R5, R30, RZ, 0x3c, !PT ;  /* 0x0000001e05051212 */ /* 0x000fc600078e3cff */
[----:B------:R-:W2:Y:S01]  /*24c0*/  @P3 LDG.E R27, desc[UR6][R10.64+0xe0] ;  /* 0x0000e0060a1b3981 */ /* 0x000ea2000c1e1900 */
[----:B------:R-:W-:-:S03]  /*24d0*/  @P1 LOP3.LUT R9, R9, R32, RZ, 0x3c, !PT ;  /* 0x0000002009091212 */ /* 0x000fc600078e3cff */
[----:B------:R-:W2:Y:S01]  /*24e0*/  @P3 LDG.E R30, desc[UR6][R10.64+0xe4] ;  /* 0x0000e4060a1e3981 */ /* 0x000ea2000c1e1900 */
[----:B------:R-:W-:-:S03]  /*24f0*/  @P1 LOP3.LUT R3, R3, R18, RZ, 0x3c, !PT ;  /* 0x0000001203031212 */ /* 0x000fc600078e3cff */
[----:B------:R-:W2:Y:S04]  /*2500*/  @P3 LDG.E R32, desc[UR6][R10.64+0xec] ;  /* 0x0000ec060a203981 */ /* 0x000ea8000c1e1900 */
[----:B------:R-:W2:Y:S01]  /*2510*/  @P4 LDG.E R18, desc[UR6][R10.64+0x100] ;  /* 0x000100060a124981 */ /* 0x000ea2000c1e1900 */
[----:B------:R-:W-:-:S03]  /*2520*/  @P2 LOP3.LUT R5, R5, R20, RZ, 0x3c, !PT ;  /* 0x0000001405052212 */ /* 0x000fc600078e3cff */
        /* <DEDUP_REMOVED lines=8> */
[----:B------:R-:W2:Y:S01]  /*25b0*/  @P5 LDG.E R26, desc[UR6][R10.64+0x114] ;  /* 0x000114060a1a5981 */ /* 0x000ea2000c1e1900 */
[----:B------:R-:W-:-:S03]  /*25c0*/  @P3 LOP3.LUT R2, R2, R29, RZ, 0x3c, !PT ;  /* 0x0000001d02023212 */ /* 0x000fc600078e3cff */
[----:B------:R-:W2:Y:S01]  /*25d0*/  @P0 LDG.E R29, desc[UR6][R10.64+0x130] ;  /* 0x000130060a1d0981 */ /* 0x000ea2000c1e1900 */
[----:B------:R-:W-:Y:S02]  /*25e0*/  @P4 LOP3.LUT R2, R2, R17, RZ, 0x3c, !PT ;  /* 0x0000001102024212 */ /* 0x000fe400078e3cff */
[----:B------:R-:W-:Y:S01]  /*25f0*/  @P3 LOP3.LUT R5, R5, R28, RZ, 0x3c, !PT ;  /* 0x0000001c05053212 */ /* 0x000fe200078e3cff */
[----:B------:R-:W2:Y:S01]  /*2600*/  @P6 LDG.E R17, desc[UR6][R10.64+0x124] ;  /* 0x000124060a116981 */ /* 0x000ea2000c1e1900 */
[----:B------:R-:W-:-:S03]  /*2610*/  @P3 LOP3.LUT R8, R8, R27, RZ, 0x3c, !PT ;  /* 0x0000001b08083212 */ /* 0x000fc600078e3cff */
[----:B------:R-:W2:Y:S01]  /*2620*/  @P6 LDG.E R28, desc[UR6][R10.64+0x118] ;  /* 0x000118060a1c6981 */ /* 0x000ea2000c1e1900 */
[----:B------:R-:W-:-:S03]  /*2630*/  @P3 LOP3.LUT R9, R9, R30, RZ, 0x3c, !PT ;  /* 0x0000001e09093212 */ /* 0x000fc600078e3cff */
        /* <DEDUP_REMOVED lines=9> */
[----:B------:R-:W2:Y:S04]  /*26d0*/  @P0 LDG.E R18, desc[UR6][R10.64+0x134] ;  /* 0x000134060a120981 */ /* 0x000ea8000c1e1900 */
[----:B------:R-:W2:Y:S04]  /*26e0*/  @P0 LDG.E R36, desc[UR6][R10.64+0x13c] ;  /* 0x00013c060a240981 */ /* 0x000ea8000c1e1900 */
[----:B------:R-:W2:Y:S01]  /*26f0*/  @P0 LDG.E R31, desc[UR6][R10.64+0x138] ;  /* 0x000138060a1f0981 */ /* 0x000ea2000c1e1900 */
[----:B------:R-:W-:Y:S01]  /*2700*/  UIADD3 UR4, UPT, UPT, UR4, 0x10, URZ ;  /* 0x0000001004047890 */ /* 0x000fe2000fffe0ff */
[----:B------:R-:W-:-:S03]  /*2710*/  @P5 LOP3.LUT R5, R5, R20, RZ, 0x3c, !PT ;  /* 0x0000001405055212 */ /* 0x000fc600078e3cff */
[----:B------:R-:W-:Y:S01]  /*2720*/  UISETP.NE.AND UP0, UPT, UR4, 0x20, UPT ;  /* 0x000000200400788c */ /* 0x000fe2000bf05270 */
[----:B---3--:R-:W-:Y:S02]  /*2730*/  @P5 LOP3.LUT R8, R8, R19, RZ, 0x3c, !PT ;  /* 0x0000001308085212 */ /* 0x008fe400078e3cff */
[----:B----4-:R-:W-:Y:S02]  /*2740*/  @P5 LOP3.LUT R2, R2, R25, RZ, 0x3c, !PT ;  /* 0x0000001902025212 */ /* 0x010fe400078e3cff */
[----:B--2---:R-:W-:Y:S02]  /*2750*/  @P5 LOP3.LUT R9, R9, R24, RZ, 0x3c, !PT ;  /* 0x0000001809095212 */ /* 0x004fe400078e3cff */
        /* <DEDUP_REMOVED lines=10> */
[----:B------:R-:W-:Y:S01]  /*2800*/  @P0 LOP3.LUT R2, R2, R31, RZ, 0x3c, !PT ;  /* 0x0000001f02020212 */ /* 0x000fe200078e3cff */
[----:B------:R-:W-:Y:S06]  /*2810*/  BRA.U UP0, `(.L_x_10) ;  /* 0xfffffff5004c7547 */ /* 0x000fec000b83ffff */
[----:B------:R-:W-:-:S05]  /*2820*/  VIADD R14, R14, 0x1 ;  /* 0x000000010e0e7836 */ /* 0x000fca0000000000 */
[----:B------:R-:W-:-:S13]  /*2830*/  ISETP.NE.AND P0, PT, R14, 0x5, PT ;  /* 0x000000050e00780c */ /* 0x000fda0003f05270 */
[----:B------:R-:W-:Y:S05]  /*2840*/  @P0 BRA `(.L_x_11) ;  /* 0xfffffff400300947 */ /* 0x000fea000383ffff */
[----:B------:R2:W-:Y:S04]  /*2850*/  STL [R1+0x4], R5 ;  /* 0x0000040501007387 */ /* 0x0005e80000100800 */
[----:B------:R2:W-:Y:S04]  /*2860*/  STL.64 [R1+0x8], R8 ;  /* 0x0000080801007387 */ /* 0x0005e80000100a00 */
[----:B------:R2:W-:Y:S02]  /*2870*/  STL.64 [R1+0x10], R2 ;  /* 0x0000100201007387 */ /* 0x0005e40000100a00 */
.L_x_5:
[----:B------:R-:W-:Y:S05]  /*2880*/  BSYNC.RECONVERGENT B1 ;  /* 0x0000000000017941 */ /* 0x000fea0003800200 */
.L_x_4:
[----:B------:R-:W-:Y:S01]  /*2890*/  ISETP.GT.U32.AND P0, PT, R0, 0x3, PT ;  /* 0x000000030000780c */ /* 0x000fe20003f04070 */
[----:B------:R-:W-:Y:S01]  /*28a0*/  VIADD R4, R4, 0x1 ;  /* 0x0000000104047836 */ /* 0x000fe20000000000 */
[--C-:B------:R-:W-:Y:S02]  /*28b0*/  SHF.R.U64 R0, R0, 0x2, R13.reuse ;  /* 0x0000000200007819 */ /* 0x100fe4000000120d */
[----:B------:R-:W-:Y:S02]  /*28c0*/  ISETP.GT.U32.AND.EX P0, PT, R13, RZ, PT, P0 ;  /* 0x000000ff0d00720c */ /* 0x000fe40003f04100 */
[----:B------:R-:W-:-:S11]  /*28d0*/  SHF.R.U32.HI R13, RZ, 0x2, R13 ;  /* 0x00000002ff0d7819 */ /* 0x000fd6000001160d */
[----:B------:R-:W-:Y:S05]  /*28e0*/  @P0 BRA `(.L_x_12) ;  /* 0xffffffd800cc0947 */ /* 0x000fea000383ffff */
.L_x_3:
[----:B------:R-:W-:Y:S05]  /*28f0*/  BSYNC.RECONVERGENT B0 ;  /* 0x0000000000007941 */ /* 0x000fea0003800200 */
.L_x_2:
[----:B------:R-:W-:Y:S02]  /*2900*/  ISETP.GE.U32.AND P0, PT, R22, 0x1, PT ;  /* 0x000000011600780c */ /* 0x000fe40003f06070 */
[----:B0-----:R-:W-:Y:S02]  /*2910*/  CS2R R6, SRZ ;  /* 0x0000000000067805 */ /* 0x001fe4000001ff00 */
[----:B------:R-:W-:-:S13]  /*2920*/  ISETP.GE.AND.EX P0, PT, R23, RZ, PT, P0 ;  /* 0x000000ff1700720c */ /* 0x000fda0003f06300 */
[----:B------:R-:W-:Y:S05]  /*2930*/  @!P0 BRA `(.L_x_13) ;  /* 0x0000000800d48947 */ /* 0x000fea0003800000 */
[----:B------:R-:W-:Y:S01]  /*2940*/  IMAD.MOV.U32 R20, RZ, RZ, R5 ;  /* 0x000000ffff147224 */ /* 0x000fe200078e0005 */
[----:B------:R-:W-:Y:S01]  /*2950*/  CS2R R6, SRZ ;  /* 0x0000000000067805 */ /* 0x000fe2000001ff00 */
[----:B-12---:R-:W-:Y:S01]  /*2960*/  IMAD.MOV.U32 R5, RZ, RZ, R8 ;  /* 0x000000ffff057224 */ /* 0x006fe200078e0008 */
[----:B------:R-:W0:Y:S01]  /*2970*/  LDCU.64 UR12, c[0x4][0x48] ;  /* 0x01000900ff0c77ac */ /* 0x000e220008000a00 */
[----:B------:R-:W-:Y:S02]  /*2980*/  IMAD.MOV.U32 R4, RZ, RZ, R9 ;  /* 0x000000ffff047224 */ /* 0x000fe400078e0009 */
[----:B------:R-:W-:Y:S01]  /*2990*/  VIADD R0, R12, 0xd9fc63dd ;  /* 0xd9fc63dd0c007836 */ /* 0x000fe20000000000 */
[----:B------:R-:W1:Y:S06]  /*29a0*/  LDCU.128 UR8, c[0x0][0x390] ;  /* 0x00007200ff0877ac */ /* 0x000e6c0008000c00 */
.L_x_20:
[----:B------:R-:W-:Y:S01]  /*29b0*/  SHF.R.U32.HI R9, RZ, 0x2, R20 ;  /* 0x00000002ff097819 */ /* 0x000fe20000011614 */
[----:B------:R-:W-:Y:S01]  /*29c0*/  IMAD.SHL.U32 R8, R3, 0x10, RZ ;  /* 0x0000001003087824 */ /* 0x000fe200078e00ff */
[----:B------:R-:W-:Y:S01]  /*29d0*/  SHF.R.U32.HI R12, RZ, 0x2, R5 ;  /* 0x00000002ff0c7819 */ /* 0x000fe20000011605 */
[----:B------:R-:W1:Y:S01]  /*29e0*/  LDC.64 R24, c[0x0][0x388] ;  /* 0x0000e200ff187b82 */ /* 0x000e620000000a00 */
[----:B------:R-:W-:Y:S01]  /*29f0*/  LOP3.LUT R9, R9, R20, RZ, 0x3c, !PT ;  /* 0x0000001409097212 */ /* 0x000fe200078e3cff */
[----:B------:R-:W-:Y:S01]  /*2a00*/  BSSY.RECONVERGENT B0, `(.L_x_14) ;  /* 0x000004c000007945 */ /* 0x000fe20003800200 */
[----:B------:R-:W-:Y:S01]  /*2a10*/  LOP3.LUT R12, R12, R5, RZ, 0x3c, !PT ;  /* 0x000000050c0c7212 */ /* 0x000fe200078e3cff */
[----:B------:R-:W-:Y:S01]  /*2a20*/  IMAD.MOV.U32 R20, RZ, RZ, R3 ;  /* 0x000000ffff147224 */ /* 0x000fe200078e0003 */
[----:B------:R-:W-:Y:S01]  /*2a30*/  SHF.R.U32.HI R11, RZ, 0x2, R2 ;  /* 0x00000002ff0b7819 */ /* 0x000fe20000011602 */
[----:B------:R-:W-:-:S03]  /*2a40*/  IMAD.SHL.U32 R10, R9, 0x2, RZ ;  /* 0x00000002090a7824 */ /* 0x000fc600078e00ff */
[----:B------:R-:W-:Y:S02]  /*2a50*/  LOP3.LUT R11, R11, R2, RZ, 0x3c, !PT ;  /* 0x000000020b0b7212 */ /* 0x000fe400078e3cff */
[----:B------:R-:W-:Y:S02]  /*2a60*/  LOP3.LUT R8, R9, R10, R8, 0x96, !PT ;  /* 0x0000000a09087212 */ /* 0x000fe400078e9608 */
[----:B------:R-:W-:Y:S02]  /*2a70*/  SHF.R.U32.HI R9, RZ, 0x2, R4 ;  /* 0x00000002ff097819 */ /* 0x000fe40000011604 */
[----:B------:R-:W-:Y:S01]  /*2a80*/  LOP3.LUT R13, R8, R3, RZ, 0x3c, !PT ;  /* 0x00000003080d7212 */ /* 0x000fe200078e3cff */
[----:B------:R-:W-:-:S04]  /*2a90*/  IMAD.SHL.U32 R8, R12, 0x2, RZ ;  /* 0x000000020c087824 */ /* 0x000fc800078e00ff */
[C---:B------:R-:W-:Y:S02]  /*2aa0*/  IMAD.SHL.U32 R5, R13.reuse, 0x10, RZ ;  /* 0x000000100d057824 */ /* 0x040fe400078e00ff */
[----:B------:R-:W-:Y:S01]  /*2ab0*/  IMAD.IADD R29, R13, 0x1, R0 ;  /* 0x000000010d1d7824 */ /* 0x000fe200078e0200 */
[----:B-1----:R-:W-:Y:S02]  /*2ac0*/  DADD R16, -R24, UR8 ;  /* 0x0000000818107e29 */ /* 0x002fe40008000100 */
[----:B------:R-:W-:Y:S02]  /*2ad0*/  LOP3.LUT R8, R12, R8, R5, 0x96, !PT ;  /* 0x000000080c087212 */ /* 0x000fe400078e9605 */
[----:B------:R-:W-:Y:S02]  /*2ae0*/  LOP3.LUT R5, R9, R4, RZ, 0x3c, !PT ;  /* 0x0000000409057212 */ /* 0x000fe400078e3cff */
[----:B------:R-:W-:-:S03]  /*2af0*/  LOP3.LUT R9, R8, R13, RZ, 0x3c, !PT ;  /* 0x0000000d08097212 */ /* 0x000fc600078e3cff */
[----:B------:R-:W-:Y:S01]  /*2b00*/  IMAD.SHL.U32 R10, R5, 0x2, RZ ;  /* 0x00000002050a7824 */ /* 0x000fe200078e00ff */
[----:B------:R-:W-:Y:S01]  /*2b10*/  IADD3 R4, PT, PT, R0, 0x587c5, R9 ;  /* 0x000587c500047810 */ /* 0x000fe20007ffe009 */
[----:B------:R-:W-:-:S05]  /*2b20*/  IMAD.SHL.U32 R8, R9, 0x10, RZ ;  /* 0x0000001009087824 */ /* 0x000fca00078e00ff */
[----:B------:R-:W-:Y:S01]  /*2b30*/  LOP3.LUT R8, R5, R10, R8, 0x96, !PT ;  /* 0x0000000a05087212 */ /* 0x000fe200078e9608 */
[----:B------:R-:W-:-:S03]  /*2b40*/  IMAD.WIDE.U32 R4, R4, 0x200000, RZ ;  /* 0x0020000004047825 */ /* 0x000fc600078e00ff */
[----:B------:R-:W-:Y:S01]  /*2b50*/  LOP3.LUT R2, R8, R9, RZ, 0x3c, !PT ;  /* 0x0000000908027212 */ /* 0x000fe200078e3cff */
[C---:B------:R-:W-:Y:S01]  /*2b60*/  IMAD.SHL.U32 R10, R11.reuse, 0x2, RZ ;  /* 0x000000020b0a7824 */ /* 0x040fe200078e00ff */
[----:B------:R-:W-:Y:S01]  /*2b70*/  LOP3.LUT R28, R4, R29, RZ, 0x3c, !PT ;  /* 0x0000001d041c7212 */ /* 0x000fe200078e3cff */
[----:B------:R-:W-:Y:S01]  /*2b80*/  IMAD.MOV.U32 R29, RZ, RZ, R5 ;  /* 0x000000ffff1d7224 */ /* 0x000fe200078e0005 */
[----:B------:R-:W-:Y:S01]  /*2b90*/  IADD3 R31, PT, PT, R0, 0xb0f8a, R2 ;  /* 0x000b0f8a001f7810 */ /* 0x000fe20007ffe002 */
[----:B------:R-:W-:Y:S02]  /*2ba0*/  IMAD.SHL.U32 R8, R2, 0x10, RZ ;  /* 0x0000001002087824 */ /* 0x000fe400078e00ff */
[----:B------:R-:W1:Y:S01]  /*2bb0*/  I2F.F64.U64 R18, R28 ;  /* 0x0000001c00127312 */ /* 0x000e620000301800 */
[----:B------:R-:W-:Y:S02]  /*2bc0*/  IMAD.MOV.U32 R4, RZ, RZ, 0x0 ;  /* 0x00000000ff047424 */ /* 0x000fe400078e00ff */
[----:B------:R-:W-:Y:S01]  /*2bd0*/  LOP3.LUT R15, R11, R10, R8, 0x96, !PT ;  /* 0x0000000a0b0f7212 */ /* 0x000fe200078e9608 */
[----:B------:R-:W-:Y:S01]  /*2be0*/  IMAD.MOV.U32 R5, RZ, RZ, 0x3ca00000 ;  /* 0x3ca00000ff057424 */ /* 0x000fe200078e00ff */
[----:B------:R-:W2:Y:S02]  /*2bf0*/  LDC.64 R10, c[0x0][0x3a0] ;  /* 0x0000e800ff0a7b82 */ /* 0x000ea40000000a00 */
[----:B------:R-:W-:-:S04]  /*2c00*/  LOP3.LUT R15, R15, R2, RZ, 0x3c, !PT ;  /* 0x000000020f0f7212 */ /* 0x000fc800078e3cff */
[--C-:B------:R-:W-:Y:S01]  /*2c10*/  IADD3 R26, PT, PT, R0, 0x10974f, R15.reuse ;  /* 0x0010974f001a7810 */ /* 0x100fe20007ffe00f */
[----:B------:R-:W-:Y:S01]  /*2c20*/  IMAD.MOV.U32 R3, RZ, RZ, R15 ;  /* 0x000000ffff037224 */ /* 0x000fe200078e000f */
[----:B-1----:R-:W-:-:S03]  /*2c30*/  DFMA R18, R18, R4, 5.5511151231257827021e-17 ;  /* 0x3c9000001212742b */ /* 0x002fc60000000004 */
[----:B------:R-:W-:-:S03]  /*2c40*/  IMAD.WIDE.U32 R26, R26, 0x200000, RZ ;  /* 0x002000001a1a7825 */ /* 0x000fc600078e00ff */
[----:B------:R-:W-:Y:S01]  /*2c50*/  LOP3.LUT R30, R26, R31, RZ, 0x3c, !PT ;  /* 0x0000001f1a1e7212 */ /* 0x000fe200078e3cff */
[----:B------:R-:W-:Y:S01]  /*2c60*/  IMAD.MOV.U32 R31, RZ, RZ, R27 ;  /* 0x000000ffff1f7224 */ /* 0x000fe200078e001b */
[----:B------:R-:W-:-:S03]  /*2c70*/  DFMA R24, R18, R16, R24 ;  /* 0x000000101218722b */ /* 0x000fc60000000018 */
[----:B------:R-:W1:Y:S01]  /*2c80*/  I2F.F64.U64 R26, R30 ;  /* 0x0000001e001a7312 */ /* 0x000e620000301800 */
[----:B--2---:R-:W-:-:S04]  /*2c90*/  DADD R10, R10, -UR10 ;  /* 0x8000000a0a0a7e29 */ /* 0x004fc80008000000 */
[----:B------:R-:W-:Y:S02]  /*2ca0*/  DSETP.NEU.AND P0, PT, |R24|, +INF , PT ;  /* 0x7ff000001800742a */ /* 0x000fe40003f0d200 */
[----:B-1----:R-:W-:Y:S01]  /*2cb0*/  DFMA R26, R26, R4, 5.5511151231257827021e-17 ;  /* 0x3c9000001a1a742b */ /* 0x002fe20000000004 */
[----:B------:R-:W-:-:S11]  /*2cc0*/  IMAD.MOV.U32 R5, RZ, RZ, R13 ;  /* 0x000000ffff057224 */ /* 0x000fd600078e000d */
[----:B------:R-:W-:Y:S01]  /*2cd0*/  @!P0 DMUL R32, RZ, R24 ;  /* 0x00000018ff208228 */ /* 0x000fe20000000000 */
[----:B------:R-:W-:Y:S02]  /*2ce0*/  IMAD.MOV.U32 R4, RZ, RZ, R9 ;  /* 0x000000ffff047224 */ /* 0x000fe400078e0009 */
[----:B------:R-:W-:Y:S01]  /*2cf0*/  @!P0 IMAD.MOV.U32 R34, RZ, RZ, 0x1 ;  /* 0x00000001ff228424 */ /* 0x000fe200078e00ff */
[----:B------:R-:W-:Y:S01]  /*2d00*/  DFMA R26, R26, R10, UR10 ;  /* 0x0000000a1a1a7e2b */ /* 0x000fe2000800000a */
[----:B------:R-:W-:Y:S10]  /*2d10*/  @!P0 BRA `(.L_x_15) ;  /* 0x0000000000688947 */ /* 0x000ff40003800000 */
[----:B------:R-:W-:Y:S01]  /*2d20*/  UMOV UR4, 0x6dc9c883 ;  /* 0x6dc9c88300047882 */ /* 0x000fe20000000000 */
[----:B------:R-:W-:Y:S01]  /*2d30*/  UMOV UR5, 0x3fe45f30 ;  /* 0x3fe45f3000057882 */ /* 0x000fe20000000000 */
[C---:B------:R-:W-:Y:S01]  /*2d40*/  DSETP.GE.AND P0, PT, |R24|.reuse, 2.14748364800000000000e+09, PT ;  /* 0x41e000001800742a */ /* 0x040fe20003f06200 */
[----:B------:R-:W-:Y:S01]  /*2d50*/  BSSY.RECONVERGENT B1, `(.L_x_16) ;  /* 0x0000015000017945 */ /* 0x000fe20003800200 */
[----:B------:R-:W-:Y:S01]  /*2d60*/  DMUL R8, R24, UR4 ;  /* 0x0000000418087c28 */ /* 0x000fe20008000000 */
[----:B------:R-:W-:Y:S01]  /*2d70*/  UMOV UR4, 0x54442d18 ;  /* 0x54442d1800047882 */ /* 0x000fe20000000000 */
[----:B------:R-:W-:-:S08]  /*2d80*/  UMOV UR5, 0x3ff921fb ;  /* 0x3ff921fb00057882 */ /* 0x000fd00000000000 */
[----:B------:R-:W1:Y:S08]  /*2d90*/  F2I.F64 R8, R8 ;  /* 0x0000000800087311 */ /* 0x000e700000301100 */
[----:B-1----:R-:W1:Y:S02]  /*2da0*/  I2F.F64 R32, R8 ;  /* 0x0000000800207312 */ /* 0x002e640000201c00 */
[----:B-1----:R-:W-:Y:S01]  /*2db0*/  DFMA R10, R32, -UR4, R24 ;  /* 0x80000004200a7c2b */ /* 0x002fe20008000018 */
[----:B------:R-:W-:Y:S01]  /*2dc0*/  UMOV UR4, 0x33145c00 ;  /* 0x33145c0000047882 */ /* 0x000fe20000000000 */
[----:B------:R-:W-:-:S06]  /*2dd0*/  UMOV UR5, 0x3c91a626 ;  /* 0x3c91a62600057882 */ /* 0x000fcc0000000000 */
[----:B------:R-:W-:Y:S01]  /*2de0*/  DFMA R10, R32, -UR4, R10 ;  /* 0x80000004200a7c2b */ /* 0x000fe2000800000a */
[----:B------:R-:W-:Y:S01]  /*2df0*/  UMOV UR4, 0x252049c0 ;  /* 0x252049c000047882 */ /* 0x000fe20000000000 */
[----:B------:R-:W-:-:S06]  /*2e00*/  UMOV UR5, 0x397b839a ;  /* 0x397b839a00057882 */ /* 0x000fcc0000000000 */
[----:B------:R-:W-:Y:S01]  /*2e10*/  DFMA R32, R32, -UR4, R10 ;  /* 0x8000000420207c2b */ /* 0x000fe2000800000a */
[----:B------:R-:W-:Y:S10]  /*2e20*/  @!P0 BRA `(.L_x_17) ;  /* 0x00000000001c8947 */ /* 0x000ff40003800000 */
[----:B------:R-:W-:Y:S01]  /*2e30*/  IMAD.MOV.U32 R30, RZ, RZ, R24 ;  /* 0x000000ffff1e7224 */ /* 0x000fe200078e0018 */
[----:B------:R-:W-:Y:S01]  /*2e40*/  MOV R8, 0x2e70 ;  /* 0x00002e7000087802 */ /* 0x000fe20000000f00 */
[----:B------:R-:W-:-:S07]  /*2e50*/  IMAD.MOV.U32 R9, RZ, RZ, R25 ;  /* 0x000000ffff097224 */ /* 0x000fce00078e0019 */
[----:B0-----:R-:W-:Y:S05]  /*2e60*/  CALL.REL.NOINC `($_Z29monteCarlo2DIntegrationKernelPdddddxj$__internal_trig_reduction_slowpathd) ;  /* 0x0000000800ec7944 */ /* 0x001fea0003c00000 */
[----:B------:R-:W-:Y:S02]  /*2e70*/  IMAD.MOV.U32 R8, RZ, RZ, R10 ;  /* 0x000000ffff087224 */ /* 0x000fe400078e000a */
[----:B------:R-:W-:Y:S02]  /*2e80*/  IMAD.MOV.U32 R32, RZ, RZ, R30 ;  /* 0x000000ffff207224 */ /* 0x000fe400078e001e */
[----:B------:R-:W-:-:S07]  /*2e90*/  IMAD.MOV.U32 R33, RZ, RZ, R31 ;  /* 0x000000ffff217224 */ /* 0x000fce00078e001f */
.L_x_17:
[----:B0-----:R-:W-:Y:S05]  /*2ea0*/  BSYNC.RECONVERGENT B1 ;  /* 0x0000000000017941 */ /* 0x001fea0003800200 */
.L_x_16:
[----:B------:R-:W-:-:S07]  /*2eb0*/  VIADD R34, R8, 0x1 ;  /* 0x0000000108227836 */ /* 0x000fce0000000000 */
.L_x_15:
[----:B0-----:R-:W-:Y:S05]  /*2ec0*/  BSYNC.RECONVERGENT B0 ;  /* 0x0000000000007941 */ /* 0x001fea0003800200 */
.L_x_14:
[----:B------:R-:W-:-:S05]  /*2ed0*/  IMAD.SHL.U32 R8, R34, 0x40, RZ ;  /* 0x0000004022087824 */ /* 0x000fca00078e00ff */
[----:B------:R-:W-:-:S04]  /*2ee0*/  LOP3.LUT R8, R8, 0x40, RZ, 0xc0, !PT ;  /* 0x0000004008087812 */ /* 0x000fc800078ec0ff */
[----:B------:R-:W-:-:S05]  /*2ef0*/  IADD3 R36, P0, PT, R8, UR12, RZ ;  /* 0x0000000c08247c10 */ /* 0x000fca000ff1e0ff */
[----:B------:R-:W-:-:S05]  /*2f00*/  IMAD.X R37, RZ, RZ, UR13, P0 ;  /* 0x0000000dff257e24 */ /* 0x000fca00080e06ff */
[----:B------:R-:W2:Y:S04]  /*2f10*/  LDG.E.128.CONSTANT R8, desc[UR6][R36.64] ;  /* 0x0000000624087981 */ /* 0x000ea8000c1e9d00 */
[----:B------:R-:W3:Y:S04]  /*2f20*/  LDG.E.128.CONSTANT R12, desc[UR6][R36.64+0x10] ;  /* 0x00001006240c7981 */ /* 0x000ee8000c1e9d00 */
[----:B------:R-:W4:Y:S01]  /*2f30*/  LDG.E.128.CONSTANT R16, desc[UR6][R36.64+0x20] ;  /* 0x0000200624107981 */ /* 0x000f22000c1e9d00 */
[----:B------:R-:W-:Y:S01]  /*2f40*/  LOP3.LUT R28, R34, 0x1, RZ, 0xc0, !PT ;  /* 0x00000001221c7812 */ /* 0x000fe200078ec0ff */
[----:B------:R-:W-:Y:S01]  /*2f50*/  IMAD.MOV.U32 R29, RZ, RZ, 0x3da8ff83 ;  /* 0x3da8ff83ff1d7424 */ /* 0x000fe200078e00ff */
[----:B------:R-:W-:Y:S01]  /*2f60*/  DMUL R30, R32, R32 ;  /* 0x00000020201e7228 */ /* 0x000fe20000000000 */
[----:B------:R-:W-:Y:S01]  /*2f70*/  BSSY.RECONVERGENT B0, `(.L_x_18) ;  /* 0x000002e000007945 */ /* 0x000fe20003800200 */
[----:B------:R-:W-:Y:S01]  /*2f80*/  ISETP.NE.U32.AND P0, PT, R28, 0x1, PT ;  /* 0x000000011c00780c */ /* 0x000fe20003f05070 */
[----:B------:R-:W-:Y:S01]  /*2f90*/  IMAD.MOV.U32 R28, RZ, RZ, 0x20fd8164 ;  /* 0x20fd8164ff1c7424 */ /* 0x000fe200078e00ff */
[----:B------:R-:W-:-:S02]  /*2fa0*/  DMUL R24, R24, R26 ;  /* 0x0000001a18187228 */ /* 0x000fc40000000000 */
[----:B------:R-:W-:Y:S02]  /*2fb0*/  FSEL R29, -R29, 0.11223486810922622681, !P0 ;  /* 0x3de5db651d1d7808 */ /* 0x000fe40004000100 */
[----:B------:R-:W-:-:S06]  /*2fc0*/  FSEL R28, R28, -8.06006814911005101289e+34, !P0 ;  /* 0xf9785eba1c1c7808 */ /* 0x000fcc0004000000 */
[----:B--2---:R-:W-:-:S08]  /*2fd0*/  DFMA R8, R30, R28, R8 ;  /* 0x0000001c1e08722b */ /* 0x004fd00000000008 */
[----:B------:R-:W-:-:S08]  /*2fe0*/  DFMA R8, R30, R8, R10 ;  /* 0x000000081e08722b */ /* 0x000fd0000000000a */
[----:B---3--:R-:W-:-:S08]  /*2ff0*/  DFMA R8, R30, R8, R12 ;  /* 0x000000081e08722b */ /* 0x008fd0000000000c */
[----:B------:R-:W-:-:S08]  /*3000*/  DFMA R8, R30, R8, R14 ;  /* 0x000000081e08722b */ /* 0x000fd0000000000e */
[----:B----4-:R-:W-:-:S08]  /*3010*/  DFMA R8, R30, R8, R16 ;  /* 0x000000081e08722b */ /* 0x010fd00000000010 */
[----:B------:R-:W-:-:S08]  /*3020*/  DFMA R8, R30, R8, R18 ;  /* 0x000000081e08722b */ /* 0x000fd00000000012 */
[----:B------:R-:W-:Y:S02]  /*3030*/  DFMA R32, R8, R32, R32 ;  /* 0x000000200820722b */ /* 0x000fe40000000020 */
[----:B------:R-:W-:Y:S02]  /*3040*/  DFMA R30, R30, R8, 1 ;  /* 0x3ff000001e1e742b */ /* 0x000fe40000000008 */
[----:B------:R-:W-:-:S08]  /*3050*/  DADD R8, R26, R26 ;  /* 0x000000001a087229 */ /* 0x000fd0000000001a */
[----:B------:R-:W-:Y:S01]  /*3060*/  FSEL R12, R30, R32, !P0 ;  /* 0x000000201e0c7208 */ /* 0x000fe20004000000 */
[----:B------:R-:W-:Y:S01]  /*3070*/  DSETP.NEU.AND P1, PT, |R8|, +INF , PT ;  /* 0x7ff000000800742a */ /* 0x000fe20003f2d200 */
[----:B------:R-:W-:Y:S02]  /*3080*/  FSEL R13, R31, R33, !P0 ;  /* 0x000000211f0d7208 */ /* 0x000fe40004000000 */
[----:B------:R-:W-:-:S04]  /*3090*/  LOP3.LUT P0, RZ, R34, 0x2, RZ, 0xc0, !PT ;  /* 0x0000000222ff7812 */ /* 0x000fc8000780c0ff */
[----:B------:R-:W-:-:S07]  /*30a0*/  DADD R10, RZ, -R12 ;  /* 0x00000000ff0a7229 */ /* 0x000fce000000080c */
[----:B------:R-:W-:Y:S01]  /*30b0*/  @!P1 DMUL R30, RZ, R8 ;  /* 0x00000008ff1e9228 */ /* 0x000fe20000000000 */
[----:B------:R-:W-:Y:S02]  /*30c0*/  @!P1 IMAD.MOV.U32 R32, RZ, RZ, RZ ;  /* 0x000000ffff209224 */ /* 0x000fe400078e00ff */
[----:B------:R-:W-:Y:S02]  /*30d0*/  FSEL R10, R12, R10, !P0 ;  /* 0x0000000a0c0a7208 */ /* 0x000fe40004000000 */
[----:B------:R-:W-:-:S06]  /*30e0*/  FSEL R11, R13, R11, !P0 ;  /* 0x0000000b0d0b7208 */ /* 0x000fcc0004000000 */
[----:B------:R-:W-:Y:S01]  /*30f0*/  DMUL R24, R24, R10 ;  /* 0x0000000a18187228 */ /* 0x000fe20000000000 */
[----:B------:R-:W-:Y:S10]  /*3100*/  @!P1 BRA `(.L_x_19) ;  /* 0x0000000000509947 */ /* 0x000ff40003800000 */
[----:B------:R-:W-:Y:S01]  /*3110*/  UMOV UR4, 0x6dc9c883 ;  /* 0x6dc9c88300047882 */ /* 0x000fe20000000000 */
[----:B------:R-:W-:Y:S01]  /*3120*/  UMOV UR5, 0x3fe45f30 ;  /* 0x3fe45f3000057882 */ /* 0x000fe20000000000 */
[C---:B------:R-:W-:Y:S02]  /*3130*/  DSETP.GE.AND P0, PT, |R8|.reuse, 2.14748364800000000000e+09, PT ;  /* 0x41e000000800742a */ /* 0x040fe40003f06200 */
[----:B------:R-:W-:Y:S01]  /*3140*/  DMUL R32, R8, UR4 ;  /* 0x0000000408207c28 */ /* 0x000fe20008000000 */
[----:B------:R-:W-:Y:S01]  /*3150*/  UMOV UR4, 0x54442d18 ;  /* 0x54442d1800047882 */ /* 0x000fe20000000000 */
[----:B------:R-:W-:-:S08]  /*3160*/  UMOV UR5, 0x3ff921fb ;  /* 0x3ff921fb00057882 */ /* 0x000fd00000000000 */
[----:B------:R-:W0:Y:S08]  /*3170*/  F2I.F64 R32, R32 ;  /* 0x0000002000207311 */ /* 0x000e300000301100 */
[----:B0-----:R-:W0:Y:S02]  /*3180*/  I2F.F64 R30, R32 ;  /* 0x00000020001e7312 */ /* 0x001e240000201c00 */
[----:B0-----:R-:W-:Y:S01]  /*3190*/  DFMA R10, R30, -UR4, R8 ;  /* 0x800000041e0a7c2b */ /* 0x001fe20008000008 */
        /* <DEDUP_REMOVED lines=8> */
[----:B------:R-:W-:-:S07]  /*3220*/  MOV R8, 0x3240 ;  /* 0x0000324000087802 */ /* 0x000fce0000000f00 */
[----:B------:R-:W-:Y:S05]  /*3230*/  CALL.REL.NOINC `($_Z29monteCarlo2DIntegrationKernelPdddddxj$__internal_trig_reduction_slowpathd) ;  /* 0x0000000400f87944 */ /* 0x000fea0003c00000 */
[----:B------:R-:W-:-:S07]  /*3240*/  IMAD.MOV.U32 R32, RZ, RZ, R10 ;  /* 0x000000ffff207224 */ /* 0x000fce00078e000a */
.L_x_19:
[----:B------:R-:W-:Y:S05]  /*3250*/  BSYNC.RECONVERGENT B0 ;  /* 0x0000000000007941 */ /* 0x000fea0003800200 */
.L_x_18:
        /* <DEDUP_REMOVED lines=10> */
[----:B------:R-:W-:Y:S01]  /*3300*/  IADD3 R22, P1, PT, R22, -0x1, RZ ;  /* 0xffffffff16167810 */ /* 0x000fe20007f3e0ff */
[----:B------:R-:W-:Y:S01]  /*3310*/  VIADD R0, R0, 0x161f14 ;  /* 0x00161f1400007836 */ /* 0x000fe20000000000 */
[----:B------:R-:W-:Y:S01]  /*3320*/  ISETP.NE.U32.AND P0, PT, R26, 0x1, PT ;  /* 0x000000011a00780c */ /* 0x000fe20003f05070 */
[----:B------:R-:W-:Y:S01]  /*3330*/  IMAD.MOV.U32 R26, RZ, RZ, 0x20fd8164 ;  /* 0x20fd8164ff1a7424 */ /* 0x000fe200078e00ff */
[----:B------:R-:W-:-:S02]  /*3340*/  IADD3.X R23, PT, PT, R23, -0x1, RZ, P1, !PT ;  /* 0xffffffff17177810 */ /* 0x000fc40000ffe4ff */
        /* <DEDUP_REMOVED lines=9> */
[----:B------:R-:W-:-:S10]  /*33e0*/  DFMA R8, R28, R8, 1 ;  /* 0x3ff000001c08742b */ /* 0x000fd40000000008 */
[----:B------:R-:W-:Y:S02]  /*33f0*/  FSEL R10, R8, R30, !P0 ;  /* 0x0000001e080a7208 */ /* 0x000fe40004000000 */
[----:B------:R-:W-:Y:S02]  /*3400*/  FSEL R11, R9, R31, !P0 ;  /* 0x0000001f090b7208 */ /* 0x000fe40004000000 */
[----:B------:R-:W-:-:S04]  /*3410*/  LOP3.LUT P0, RZ, R32, 0x2, RZ, 0xc0, !PT ;  /* 0x0000000220ff7812 */ /* 0x000fc8000780c0ff */
[----:B------:R-:W-:-:S10]  /*3420*/  DADD R8, RZ, -R10 ;  /* 0x00000000ff087229 */ /* 0x000fd4000000080a */
[----:B------:R-:W-:Y:S02]  /*3430*/  FSEL R8, R10, R8, !P0 ;  /* 0x000000080a087208 */ /* 0x000fe40004000000 */
[----:B------:R-:W-:Y:S02]  /*3440*/  FSEL R9, R11, R9, !P0 ;  /* 0x000000090b097208 */ /* 0x000fe40004000000 */
[----:B------:R-:W-:-:S04]  /*3450*/  ISETP.NE.U32.AND P0, PT, R22, RZ, PT ;  /* 0x000000ff1600720c */ /* 0x000fc80003f05070 */
[----:B------:R-:W-:Y:S01]  /*3460*/  ISETP.NE.AND.EX P0, PT, R23, RZ, PT, P0 ;  /* 0x000000ff1700720c */ /* 0x000fe20003f05300 */
[----:B------:R-:W-:-:S12]  /*3470*/  DFMA R6, R24, R8, R6 ;  /* 0x000000081806722b */ /* 0x000fd80000000006 */
[----:B------:R-:W-:Y:S05]  /*3480*/  @P0 BRA `(.L_x_20) ;  /* 0xfffffff400480947 */ /* 0x000fea000383ffff */
.L_x_13:
[----:B------:R-:W1:Y:S01]  /*3490*/  LDCU.64 UR4, c[0x0][0x380] ;  /* 0x00007000ff0477ac */ /* 0x000e620008000a00 */
[----:B------:R-:W-:Y:S02]  /*34a0*/  SHF.R.S32.HI R0, RZ, 0x1f, R21 ;  /* 0x0000001fff007819 */ /* 0x000fe40000011415 */
[----:B-12---:R-:W-:-:S04]  /*34b0*/  LEA R2, P0, R21, UR4, 0x3 ;  /* 0x0000000415027c11 */ /* 0x006fc8000f8018ff */
[----:B------:R-:W-:-:S05]  /*34c0*/  LEA.HI.X R3, R21, UR5, R0, 0x3, P0 ;  /* 0x0000000515037c11 */ /* 0x000fca00080f1c00 */
[----:B------:R-:W-:Y:S01]  /*34d0*/  STG.E.64 desc[UR6][R2.64], R6 ;  /* 0x0000000602007986 */ /* 0x000fe2000c101b06 */
[----:B------:R-:W-:Y:S05]  /*34e0*/  EXIT ;  /* 0x000000000000794d */ /* 0x000fea0003800000 */
        .weak           $__internal_0_$__cuda_sm20_div_s64
        .type           $__internal_0_$__cuda_sm20_div_s64,@function
        .size           $__internal_0_$__cuda_sm20_div_s64,($_Z29monteCarlo2DIntegrationKernelPdddddxj$__internal_trig_reduction_slowpathd - $__internal_0_$__cuda_sm20_div_s64)
$__internal_0_$__cuda_sm20_div_s64:
[-C--:B------:R-:W-:Y:S02]  /*34f0*/  IADD3 R4, P1, PT, RZ, -R3.reuse, RZ ;  /* 0x80000003ff047210 */ /* 0x080fe40007f3e0ff */
[----:B------:R-:W-:Y:S02]  /*3500*/  ISETP.GE.AND P0, PT, R6, RZ, PT ;  /* 0x000000ff0600720c */ /* 0x000fe40003f06270 */
[----:B------:R-:W-:Y:S01]  /*3510*/  ISETP.GE.AND P3, PT, R7, RZ, PT ;  /* 0x000000ff0700720c */ /* 0x000fe20003f66270 */
[----:B------:R-:W-:Y:S01]  /*3520*/  IMAD.X R5, RZ, RZ, ~R6, P1 ;  /* 0x000000ffff057224 */ /* 0x000fe200008e0e06 */
[----:B------:R-:W-:-:S04]  /*3530*/  SEL R4, R4, R3, !P0 ;  /* 0x0000000304047207 */ /* 0x000fc80004000000 */
[----:B------:R-:W-:-:S04]  /*3540*/  SEL R5, R5, R6, !P0 ;  /* 0x0000000605057207 */ /* 0x000fc80004000000 */
[----:B------:R-:W0:Y:S08]  /*3550*/  I2F.U64.RP R12, R4 ;  /* 0x00000004000c7312 */ /* 0x000e300000309000 */
[----:B0-----:R-:W0:Y:S02]  /*3560*/  MUFU.RCP R12, R12 ;  /* 0x0000000c000c7308 */ /* 0x001e240000001000 */
[----:B0-----:R-:W-:-:S06]  /*3570*/  VIADD R8, R12, 0x1ffffffe ;  /* 0x1ffffffe0c087836 */ /* 0x001fcc0000000000 */
[----:B------:R-:W0:Y:S02]  /*3580*/  F2I.U64.TRUNC R8, R8 ;  /* 0x0000000800087311 */ /* 0x000e24000020d800 */
[----:B0-----:R-:W-:-:S04]  /*3590*/  IMAD.WIDE.U32 R10, R8, R4, RZ ;  /* 0x00000004080a7225 */ /* 0x001fc800078e00ff */
[----:B------:R-:W-:Y:S01]  /*35a0*/  IMAD R11, R8, R5, R11 ;  /* 0x00000005080b7224 */ /* 0x000fe200078e020b */
[----:B------:R-:W-:-:S03]  /*35b0*/  IADD3 R13, P0, PT, RZ, -R10, RZ ;  /* 0x8000000aff0d7210 */ /* 0x000fc60007f1e0ff */
[----:B------:R-:W-:Y:S02]  /*35c0*/  IMAD R11, R9, R4, R11 ;  /* 0x00000004090b7224 */ /* 0x000fe400078e020b */
[----:B------:R-:W-:-:S04]  /*35d0*/  IMAD.HI.U32 R10, R8, R13, RZ ;  /* 0x0000000d080a7227 */ /* 0x000fc800078e00ff */
[----:B------:R-:W-:Y:S02]  /*35e0*/  IMAD.X R15, RZ, RZ, ~R11, P0 ;  /* 0x000000ffff0f7224 */ /* 0x000fe400000e0e0b */
[----:B------:R-:W-:Y:S02]  /*35f0*/  IMAD.MOV.U32 R11, RZ, RZ, R8 ;  /* 0x000000ffff0b7224 */ /* 0x000fe400078e0008 */
[-C--:B------:R-:W-:Y:S02]  /*3600*/  IMAD R17, R9, R15.reuse, RZ ;  /* 0x0000000f09117224 */ /* 0x080fe400078e02ff */
[----:B------:R-:W-:-:S04]  /*3610*/  IMAD.WIDE.U32 R10, P0, R8, R15, R10 ;  /* 0x0000000f080a7225 */ /* 0x000fc8000780000a */
[----:B------:R-:W-:-:S04]  /*3620*/  IMAD.HI.U32 R15, R9, R15, RZ ;  /* 0x0000000f090f7227 */ /* 0x000fc800078e00ff */
[----:B------:R-:W-:-:S05]  /*3630*/  IMAD.HI.U32 R10, P1, R9, R13, R10 ;  /* 0x0000000d090a7227 */ /* 0x000fca000782000a */
[----:B------:R-:W-:Y:S01]  /*3640*/  IADD3 R11, P2, PT, R17, R10, RZ ;  /* 0x0000000a110b7210 */ /* 0x000fe20007f5e0ff */
[----:B------:R-:W-:Y:S01]  /*3650*/  IMAD.X R10, R15, 0x1, R9, P0 ;  /* 0x000000010f0a7824 */ /* 0x000fe200000e0609 */
[----:B------:R-:W-:-:S03]  /*3660*/  IADD3 R17, P4, PT, RZ, -R0, RZ ;  /* 0x80000000ff117210 */ /* 0x000fc60007f9e0ff */
[----:B------:R-:W-:Y:S01]  /*3670*/  IMAD.WIDE.U32 R8, R11, R4, RZ ;  /* 0x000000040b087225 */ /* 0x000fe200078e00ff */
[----:B------:R-:W-:Y:S02]  /*3680*/  IADD3.X R13, PT, PT, RZ, RZ, R10, P2, P1 ;  /* 0x000000ffff0d7210 */ /* 0x000fe400017e240a */
[----:B------:R-:W-:Y:S01]  /*3690*/  SEL R17, R17, R0, !P3 ;  /* 0x0000000011117207 */ /* 0x000fe20005800000 */
[----:B------:R-:W-:Y:S01]  /*36a0*/  IMAD R9, R11, R5, R9 ;  /* 0x000000050b097224 */ /* 0x000fe200078e0209 */
[----:B------:R-:W-:-:S03]  /*36b0*/  IADD3 R15, P0, PT, RZ, -R8, RZ ;  /* 0x80000008ff0f7210 */ /* 0x000fc60007f1e0ff */
[----:B------:R-:W-:Y:S02]  /*36c0*/  IMAD R9, R13, R4, R9 ;  /* 0x000000040d097224 */ /* 0x000fe400078e0209 */
[----:B------:R-:W-:-:S04]  /*36d0*/  IMAD.HI.U32 R10, R11, R15, RZ ;  /* 0x0000000f0b0a7227 */ /* 0x000fc800078e00ff */
[----:B------:R-:W-:Y:S02]  /*36e0*/  IMAD.X R8, RZ, RZ, ~R9, P0 ;  /* 0x000000ffff087224 */ /* 0x000fe400000e0e09 */
[----:B------:R-:W-:Y:S02]  /*36f0*/  IMAD.MOV.U32 R9, RZ, RZ, RZ ;  /* 0x000000ffff097224 */ /* 0x000fe400078e00ff */
[----:B------:R-:W-:-:S04]  /*3700*/  IMAD.WIDE.U32 R10, P0, R11, R8, R10 ;  /* 0x000000080b0a7225 */ /* 0x000fc8000780000a */
[----:B------:R-:W-:-:S04]  /*3710*/  IMAD.HI.U32 R11, P1, R13, R15, R10 ;  /* 0x0000000f0d0b7227 */ /* 0x000fc8000782000a */
[CC--:B------:R-:W-:Y:S02]  /*3720*/  IMAD R10, R13.reuse, R8.reuse, RZ ;  /* 0x000000080d0a7224 */ /* 0x0c0fe400078e02ff */
[----:B------:R-:W-:-:S03]  /*3730*/  IMAD.HI.U32 R8, R13, R8, RZ ;  /* 0x000000080d087227 */ /* 0x000fc600078e00ff */
[----:B------:R-:W-:Y:S01]  /*3740*/  IADD3 R11, P2, PT, R10, R11, RZ ;  /* 0x0000000b0a0b7210 */ /* 0x000fe20007f5e0ff */
[----:B------:R-:W-:Y:S02]  /*3750*/  IMAD.X R10, RZ, RZ, ~R7, P4 ;  /* 0x000000ffff0a7224 */ /* 0x000fe400020e0e07 */
[----:B------:R-:W-:Y:S02]  /*3760*/  IMAD.X R13, R8, 0x1, R13, P0 ;  /* 0x00000001080d7824 */ /* 0x000fe400000e060d */
[C---:B------:R-:W-:Y:S01]  /*3770*/  IMAD.HI.U32 R8, R11.reuse, R17, RZ ;  /* 0x000000110b087227 */ /* 0x040fe200078e00ff */
[-C--:B------:R-:W-:Y:S02]  /*3780*/  SEL R10, R10, R7.reuse, !P3 ;  /* 0x000000070a0a7207 */ /* 0x080fe40005800000 */
[----:B------:R-:W-:Y:S02]  /*3790*/  IADD3.X R13, PT, PT, RZ, RZ, R13, P2, P1 ;  /* 0x000000ffff0d7210 */ /* 0x000fe400017e240d */
[----:B------:R-:W-:Y:S01]  /*37a0*/  LOP3.LUT R7, R6, R7, RZ, 0x3c, !PT ;  /* 0x0000000706077212 */ /* 0x000fe200078e3cff */
[----:B------:R-:W-:-:S04]  /*37b0*/  IMAD.WIDE.U32 R8, R11, R10, R8 ;  /* 0x0000000a0b087225 */ /* 0x000fc800078e0008 */
[C---:B------:R-:W-:Y:S02]  /*37c0*/  IMAD R11, R13.reuse, R10, RZ ;  /* 0x0000000a0d0b7224 */ /* 0x040fe400078e02ff */
[----:B------:R-:W-:-:S04]  /*37d0*/  IMAD.HI.U32 R8, P0, R13, R17, R8 ;  /* 0x000000110d087227 */ /* 0x000fc80007800008 */
[----:B------:R-:W-:Y:S01]  /*37e0*/  IMAD.HI.U32 R0, R13, R10, RZ ;  /* 0x0000000a0d007227 */ /* 0x000fe200078e00ff */
[----:B------:R-:W-:-:S03]  /*37f0*/  IADD3 R11, P1, PT, R11, R8, RZ ;  /* 0x000000080b0b7210 */ /* 0x000fc60007f3e0ff */
[----:B------:R-:W-:Y:S02]  /*3800*/  IMAD.X R0, RZ, RZ, R0, P0 ;  /* 0x000000ffff007224 */ /* 0x000fe400000e0600 */
[----:B------:R-:W-:-:S04]  /*3810*/  IMAD.WIDE.U32 R8, R11, R4, RZ ;  /* 0x000000040b087225 */ /* 0x000fc800078e00ff */
[----:B------:R-:W-:Y:S01]  /*3820*/  IMAD.X R13, RZ, RZ, R0, P1 ;  /* 0x000000ffff0d7224 */ /* 0x000fe200008e0600 */
[----:B------:R-:W-:Y:S01]  /*3830*/  IADD3 R17, P1, PT, -R8, R17, RZ ;  /* 0x0000001108117210 */ /* 0x000fe20007f3e1ff */
[----:B------:R-:W-:-:S03]  /*3840*/  IMAD R0, R11, R5, R9 ;  /* 0x000000050b007224 */ /* 0x000fc600078e0209 */
[-C--:B------:R-:W-:Y:S01]  /*3850*/  ISETP.GE.U32.AND P0, PT, R17, R4.reuse, PT ;  /* 0x000000041100720c */ /* 0x080fe20003f06070 */
[----:B------:R-:W-:-:S04]  /*3860*/  IMAD R0, R13, R4, R0 ;  /* 0x000000040d007224 */ /* 0x000fc800078e0200 */
[----:B------:R-:W-:Y:S01]  /*3870*/  IMAD.X R19, R10, 0x1, ~R0, P1 ;  /* 0x000000010a137824 */ /* 0x000fe200008e0e00 */
[----:B------:R-:W-:Y:S02]  /*3880*/  IADD3 R9, P1, PT, R17, -R4, RZ ;  /* 0x8000000411097210 */ /* 0x000fe40007f3e0ff */
[----:B------:R-:W-:Y:S02]  /*3890*/  IADD3 R0, P2, PT, R11, 0x1, RZ ;  /* 0x000000010b007810 */ /* 0x000fe40007f5e0ff */
[C---:B------:R-:W-:Y:S01]  /*38a0*/  ISETP.GE.U32.AND.EX P0, PT, R19.reuse, R5, PT, P0 ;  /* 0x000000051300720c */ /* 0x040fe20003f06100 */
[----:B------:R-:W-:Y:S02]  /*38b0*/  IMAD.X R15, R19, 0x1, ~R5, P1 ;  /* 0x00000001130f7824 */ /* 0x000fe400008e0e05 */
[----:B------:R-:W-:Y:S01]  /*38c0*/  IMAD.X R8, RZ, RZ, R13, P2 ;  /* 0x000000ffff087224 */ /* 0x000fe200010e060d */
[----:B------:R-:W-:Y:S02]  /*38d0*/  SEL R9, R9, R17, P0 ;  /* 0x0000001109097207 */ /* 0x000fe40000000000 */
[----:B------:R-:W-:-:S02]  /*38e0*/  SEL R11, R0, R11, P0 ;  /* 0x0000000b000b7207 */ /* 0x000fc40000000000 */
[----:B------:R-:W-:Y:S02]  /*38f0*/  SEL R15, R15, R19, P0 ;  /* 0x000000130f0f7207 */ /* 0x000fe40000000000 */
[----:B------:R-:W-:Y:S02]  /*3900*/  ISETP.GE.U32.AND P1, PT, R9, R4, PT ;  /* 0x000000040900720c */ /* 0x000fe40003f26070 */
[----:B------:R-:W-:Y:S02]  /*3910*/  SEL R0, R8, R13, P0 ;  /* 0x0000000d08007207 */ /* 0x000fe40000000000 */
[----:B------:R-:W-:Y:S02]  /*3920*/  IADD3 R22, P2, PT, R11, 0x1, RZ ;  /* 0x000000010b167810 */ /* 0x000fe40007f5e0ff */
[----:B------:R-:W-:Y:S02]  /*3930*/  ISETP.GE.U32.AND.EX P0, PT, R15, R5, PT, P1 ;  /* 0x000000050f00720c */ /* 0x000fe40003f06110 */
[----:B------:R-:W-:Y:S01]  /*3940*/  ISETP.GE.AND P1, PT, R7, RZ, PT ;  /* 0x000000ff0700720c */ /* 0x000fe20003f26270 */
[----:B------:R-:W-:Y:S01]  /*3950*/  IMAD.X R23, RZ, RZ, R0, P2 ;  /* 0x000000ffff177224 */ /* 0x000fe200010e0600 */
[----:B------:R-:W-:-:S04]  /*3960*/  SEL R22, R22, R11, P0 ;  /* 0x0000000b16167207 */ /* 0x000fc80000000000 */
[----:B------:R-:W-:Y:S02]  /*3970*/  SEL R23, R23, R0, P0 ;  /* 0x0000000017177207 */ /* 0x000fe40000000000 */
[-C--:B------:R-:W-:Y:S02]  /*3980*/  IADD3 R5, P2, PT, RZ, -R22.reuse, RZ ;  /* 0x80000016ff057210 */ /* 0x080fe40007f5e0ff */
[----:B------:R-:W-:Y:S01]  /*3990*/  ISETP.NE.U32.AND P0, PT, R3, RZ, PT ;  /* 0x000000ff0300720c */ /* 0x000fe20003f05070 */
[----:B------:R-:W-:Y:S01]  /*39a0*/  IMAD.MOV.U32 R3, RZ, RZ, 0x0 ;  /* 0x00000000ff037424 */ /* 0x000fe200078e00ff */
[----:B------:R-:W-:Y:S01]  /*39b0*/  SEL R22, R5, R22, !P1 ;  /* 0x0000001605167207 */ /* 0x000fe20004800000 */
[----:B------:R-:W-:Y:S01]  /*39c0*/  IMAD.X R0, RZ, RZ, ~R23, P2 ;  /* 0x000000ffff007224 */ /* 0x000fe200010e0e17 */
[----:B------:R-:W-:-:S04]  /*39d0*/  ISETP.NE.AND.EX P0, PT, R6, RZ, PT, P0 ;  /* 0x000000ff0600720c */ /* 0x000fc80003f05300 */
[----:B------:R-:W-:Y:S02]  /*39e0*/  SEL R23, R0, R23, !P1 ;  /* 0x0000001700177207 */ /* 0x000fe40004800000 */
[----:B------:R-:W-:Y:S02]  /*39f0*/  SEL R22, R22, 0xffffffff, P0 ;  /* 0xffffffff16167807 */ /* 0x000fe40000000000 */
[----:B------:R-:W-:Y:S01]  /*3a00*/  SEL R23, R23, 0xffffffff, P0 ;  /* 0xffffffff17177807 */ /* 0x000fe20000000000 */
[----:B------:R-:W-:Y:S06]  /*3a10*/  RET.REL.NODEC R2 `(_Z29monteCarlo2DIntegrationKernelPdddddxj) ;  /* 0xffffffc402787950 */ /* 0x000fec0003c3ffff */
        .type           $_Z29monteCarlo2DIntegrationKernelPdddddxj$__internal_trig_reduction_slowpathd,@function
        .size           $_Z29monteCarlo2DIntegrationKernelPdddddxj$__internal_trig_reduction_slowpathd,(.L_x_30 - $_Z29monteCarlo2DIntegrationKernelPdddddxj$__internal_trig_reduction_slowpathd)
$_Z29monteCarlo2DIntegrationKernelPdddddxj$__internal_trig_reduction_slowpathd:
[--C-:B------:R-:W-:Y:S01]  /*3a20*/  SHF.R.U32.HI R16, RZ, 0x14, R9.reuse ;  /* 0x00000014ff107819 */ /* 0x100fe20000011609 */
[----:B------:R-:W-:Y:S02]  /*3a30*/  IMAD.MOV.U32 R31, RZ, RZ, R9 ;  /* 0x000000ffff1f7224 */ /* 0x000fe400078e0009 */
[----:B------:R-:W-:Y:S01]  /*3a40*/  IMAD.MOV.U32 R10, RZ, RZ, RZ ;  /* 0x000000ffff0a7224 */ /* 0x000fe200078e00ff */
[----:B------:R-:W-:-:S04]  /*3a50*/  LOP3.LUT R11, R16, 0x7ff, RZ, 0xc0, !PT ;  /* 0x000007ff100b7812 */ /* 0x000fc800078ec0ff */
[----:B------:R-:W-:-:S13]  /*3a60*/  ISETP.NE.AND P0, PT, R11, 0x7ff, PT ;  /* 0x000007ff0b00780c */ /* 0x000fda0003f05270 */
[----:B------:R-:W-:Y:S05]  /*3a70*/  @!P0 BRA `(.L_x_21) ;  /* 0x0000000800488947 */ /* 0x000fea0003800000 */
[----:B------:R-:W-:Y:S01]  /*3a80*/  VIADD R10, R11, 0xfffffc00 ;  /* 0xfffffc000b0a7836 */ /* 0x000fe20000000000 */
[----:B------:R-:W-:Y:S01]  /*3a90*/  BSSY.RECONVERGENT B2, `(.L_x_22) ;  /* 0x000002f000027945 */ /* 0x000fe20003800200 */
[----:B------:R-:W-:Y:S01]  /*3aa0*/  VIADD R19, R1, 0x30 ;  /* 0x0000003001137836 */ /* 0x000fe20000000000 */
[----:B------:R-:W-:Y:S02]  /*3ab0*/  CS2R R12, SRZ ;  /* 0x00000000000c7805 */ /* 0x000fe4000001ff00 */
[----:B------:R-:W-:Y:S02]  /*3ac0*/  SHF.R.U32.HI R17, RZ, 0x6, R10 ;  /* 0x00000006ff117819 */ /* 0x000fe4000001160a */
[----:B------:R-:W-:Y:S02]  /*3ad0*/  ISETP.GE.U32.AND P0, PT, R10, 0x80, PT ;  /* 0x000000800a00780c */ /* 0x000fe40003f06070 */
[C---:B------:R-:W-:Y:S02]  /*3ae0*/  IADD3 R18, PT, PT, -R17.reuse, 0x13, RZ ;  /* 0x0000001311127810 */ /* 0x040fe40007ffe1ff */
[----:B------:R-:W-:-:S02]  /*3af0*/  IADD3 R33, PT, PT, -R17, 0xf, RZ ;  /* 0x0000000f11217810 */ /* 0x000fc40007ffe1ff */
[----:B------:R-:W-:-:S04]  /*3b00*/  SEL R18, R18, 0x12, P0 ;  /* 0x0000001212127807 */ /* 0x000fc80000000000 */
[----:B------:R-:W-:-:S13]  /*3b10*/  ISETP.GE.AND P0, PT, R33, R18, PT ;  /* 0x000000122100720c */ /* 0x000fda0003f06270 */
[----:B------:R-:W-:Y:S05]  /*3b20*/  @P0 BRA `(.L_x_23) ;  /* 0x0000000000940947 */ /* 0x000fea0003800000 */
[----:B------:R-:W0:Y:S01]  /*3b30*/  LDC.64 R10, c[0x0][0x358] ;  /* 0x0000d600ff0a7b82 */ /* 0x000e220000000a00 */
[C---:B------:R-:W-:Y:S01]  /*3b40*/  SHF.L.U64.HI R29, R30.reuse, 0xb, R31 ;  /* 0x0000000b1e1d7819 */ /* 0x040fe2000001021f */
[----:B------:R-:W-:Y:S01]  /*3b50*/  BSSY.RECONVERGENT B3, `(.L_x_24) ;  /* 0x0000021000037945 */ /* 0x000fe20003800200 */
[----:B------:R-:W-:Y:S01]  /*3b60*/  IMAD.SHL.U32 R31, R30, 0x800, RZ ;  /* 0x000008001e1f7824 */ /* 0x000fe200078e00ff */
[----:B------:R-:W-:Y:S01]  /*3b70*/  IADD3 R30, PT, PT, RZ, -R17, -R18 ;  /* 0x80000011ff1e7210 */ /* 0x000fe20007ffe812 */
[----:B------:R-:W-:Y:S01]  /*3b80*/  IMAD.MOV.U32 R28, RZ, RZ, RZ ;  /* 0x000000ffff1c7224 */ /* 0x000fe200078e00ff */
[----:B------:R-:W-:Y:S02]  /*3b90*/  CS2R R12, SRZ ;  /* 0x00000000000c7805 */ /* 0x000fe4000001ff00 */
[----:B------:R-:W-:-:S07]  /*3ba0*/  LOP3.LUT R29, R29, 0x80000000, RZ, 0xfc, !PT ;  /* 0x800000001d1d7812 */ /* 0x000fce00078efcff */
.L_x_25:
[----:B------:R-:W1:Y:S01]  /*3bb0*/  LDC.64 R14, c[0x4][0x40] ;  /* 0x01001000ff0e7b82 */ /* 0x000e620000000a00 */
[----:B0-----:R-:W-:Y:S02]  /*3bc0*/  R2UR UR4, R10 ;  /* 0x000000000a0472ca */ /* 0x001fe400000e0000 */
[----:B------:R-:W-:Y:S01]  /*3bd0*/  R2UR UR5, R11 ;  /* 0x000000000b0572ca */ /* 0x000fe200000e0000 */
[----:B-1----:R-:W-:-:S12]  /*3be0*/  IMAD.WIDE R14, R33, 0x8, R14 ;  /* 0x00000008210e7825 */ /* 0x002fd800078e020e */
[----:B------:R-:W2:Y:S01]  /*3bf0*/  LDG.E.64.CONSTANT R14, desc[UR4][R14.64] ;  /* 0x000000040e0e7981 */ /* 0x000ea2000c1e9b00 */
[----:B------:R-:W-:Y:S02]  /*3c00*/  VIADD R30, R30, 0x1 ;  /* 0x000000011e1e7836 */ /* 0x000fe40000000000 */
[----:B------:R-:W-:Y:S02]  /*3c10*/  VIADD R33, R33, 0x1 ;  /* 0x0000000121217836 */ /* 0x000fe40000000000 */
[----:B--2---:R-:W-:-:S04]  /*3c20*/  IMAD.WIDE.U32 R12, P2, R14, R31, R12 ;  /* 0x0000001f0e0c7225 */ /* 0x004fc8000784000c */
[----:B------:R-:W-:Y:S02]  /*3c30*/  IMAD R35, R14, R29, RZ ;  /* 0x0000001d0e237224 */ /* 0x000fe400078e02ff */
[CC--:B------:R-:W-:Y:S02]  /*3c40*/  IMAD R32, R15.reuse, R31.reuse, RZ ;  /* 0x0000001f0f207224 */ /* 0x0c0fe400078e02ff */
[----:B------:R-:W-:Y:S01]  /*3c50*/  IMAD.HI.U32 R37, R15, R31, RZ ;  /* 0x0000001f0f257227 */ /* 0x000fe200078e00ff */
[----:B------:R-:W-:-:S03]  /*3c60*/  IADD3 R13, P0, PT, R35, R13, RZ ;  /* 0x0000000d230d7210 */ /* 0x000fc60007f1e0ff */
[----:B------:R-:W-:Y:S01]  /*3c70*/  IMAD R35, R28, 0x8, R19 ;  /* 0x000000081c237824 */ /* 0x000fe200078e0213 */
[----:B------:R-:W-:Y:S01]  /*3c80*/  IADD3 R13, P1, PT, R32, R13, RZ ;  /* 0x0000000d200d7210 */ /* 0x000fe20007f3e0ff */
[----:B------:R-:W-:-:S04]  /*3c90*/  IMAD.HI.U32 R32, R14, R29, RZ ;  /* 0x0000001d0e207227 */ /* 0x000fc800078e00ff */
[----:B------:R-:W-:Y:S01]  /*3ca0*/  IMAD.X R32, RZ, RZ, R32, P2 ;  /* 0x000000ffff207224 */ /* 0x000fe200010e0620 */
[----:B------:R0:W-:Y:S01]  /*3cb0*/  STL.64 [R35], R12 ;  /* 0x0000000c23007387 */ /* 0x0001e20000100a00 */
[----:B------:R-:W-:-:S03]  /*3cc0*/  IMAD.HI.U32 R14, R15, R29, RZ ;  /* 0x0000001d0f0e7227 */ /* 0x000fc600078e00ff */
[----:B------:R-:W-:Y:S01]  /*3cd0*/  IADD3.X R32, P0, PT, R37, R32, RZ, P0, !PT ;  /* 0x0000002025207210 */ /* 0x000fe2000071e4ff */
[----:B------:R-:W-:Y:S02]  /*3ce0*/  IMAD R15, R15, R29, RZ ;  /* 0x0000001d0f0f7224 */ /* 0x000fe400078e02ff */
[----:B------:R-:W-:Y:S02]  /*3cf0*/  VIADD R28, R28, 0x1 ;  /* 0x000000011c1c7836 */ /* 0x000fe40000000000 */
[----:B------:R-:W-:Y:S01]  /*3d00*/  IMAD.X R14, RZ, RZ, R14, P0 ;  /* 0x000000ffff0e7224 */ /* 0x000fe200000e060e */
[----:B------:R-:W-:Y:S02]  /*3d10*/  ISETP.NE.AND P0, PT, R30, -0xf, PT ;  /* 0xfffffff11e00780c */ /* 0x000fe40003f05270 */
[----:B------:R-:W-:-:S05]  /*3d20*/  IADD3.X R32, P1, PT, R15, R32, RZ, P1, !PT ;  /* 0x000000200f207210 */ /* 0x000fca0000f3e4ff */
[----:B0-----:R-:W-:Y:S02]  /*3d30*/  IMAD.X R13, RZ, RZ, R14, P1 ;  /* 0x000000ffff0d7224 */ /* 0x001fe400008e060e */
[----:B------:R-:W-:-:S04]  /*3d40*/  IMAD.MOV.U32 R12, RZ, RZ, R32 ;  /* 0x000000ffff0c7224 */ /* 0x000fc800078e0020 */
[----:B------:R-:W-:Y:S05]  /*3d50*/  @P0 BRA `(.L_x_25) ;  /* 0xfffffffc00940947 */ /* 0x000fea000383ffff */
[----:B------:R-:W-:Y:S05]  /*3d60*/  BSYNC.RECONVERGENT B3 ;  /* 0x0000000000037941 */ /* 0x000fea0003800200 */
.L_x_24:
[----:B------:R-:W-:-:S07]  /*3d70*/  IMAD.MOV.U32 R33, RZ, RZ, R18 ;  /* 0x000000ffff217224 */ /* 0x000fce00078e0012 */
.L_x_23:
[----:B------:R-:W-:Y:S05]  /*3d80*/  BSYNC.RECONVERGENT B2 ;  /* 0x0000000000027941 */ /* 0x000fea0003800200 */
.L_x_22:
[----:B------:R-:W-:Y:S01]  /*3d90*/  LOP3.LUT P0, R31, R16, 0x3f, RZ, 0xc0, !PT ;  /* 0x0000003f101f7812 */ /* 0x000fe2000780c0ff */
[----:B------:R-:W-:-:S04]  /*3da0*/  IMAD.IADD R10, R17, 0x1, R33 ;  /* 0x00000001110a7824 */ /* 0x000fc800078e0221 */
[----:B------:R-:W-:-:S05]  /*3db0*/  IMAD.U32 R37, R10, 0x8, R19 ;  /* 0x000000080a257824 */ /* 0x000fca00078e0013 */
[----:B------:R0:W-:Y:S04]  /*3dc0*/  STL.64 [R37+-0x78], R12 ;  /* 0xffff880c25007387 */ /* 0x0001e80000100a00 */
[----:B------:R-:W2:Y:S04]  /*3dd0*/  @P0 LDL.64 R16, [R1+0x38] ;  /* 0x0000380001100983 */ /* 0x000ea80000100a00 */
[----:B------:R-:W3:Y:S04]  /*3de0*/  LDL.64 R14, [R1+0x40] ;  /* 0x00004000010e7983 */ /* 0x000ee80000100a00 */
[----:B------:R-:W4:Y:S01]  /*3df0*/  LDL.64 R10, [R1+0x48] ;  /* 0x00004800010a7983 */ /* 0x000f220000100a00 */
[----:B------:R-:W-:Y:S01]  /*3e00*/  BSSY.RECONVERGENT B2, `(.L_x_26) ;  /* 0x0000035000027945 */ /* 0x000fe20003800200 */
[----:B--2---:R-:W-:-:S02]  /*3e10*/  @P0 SHF.R.U64 R19, R16, 0x1, R17 ;  /* 0x0000000110130819 */ /* 0x004fc40000001211 */
[----:B------:R-:W-:Y:S02]  /*3e20*/  @P0 SHF.R.U32.HI R17, RZ, 0x1, R17 ;  /* 0x00000001ff110819 */ /* 0x000fe40000011611 */
[----:B------:R-:W-:Y:S02]  /*3e30*/  @P0 LOP3.LUT R16, R31, 0x3f, RZ, 0x3c, !PT ;  /* 0x0000003f1f100812 */ /* 0x000fe400078e3cff */
[C---:B---3--:R-:W-:Y:S02]  /*3e40*/  @P0 SHF.L.U32 R29, R14.reuse, R31, RZ ;  /* 0x0000001f0e1d0219 */ /* 0x048fe400000006ff */
[----:B0-----:R-:W-:Y:S02]  /*3e50*/  @P0 SHF.R.U64 R12, R19, R16, R17 ;  /* 0x00000010130c0219 */ /* 0x001fe40000001211 */
[--C-:B------:R-:W-:Y:S02]  /*3e60*/  @P0 SHF.R.U32.HI R35, RZ, 0x1, R15.reuse ;  /* 0x00000001ff230819 */ /* 0x100fe4000001160f */
[----:B------:R-:W-:-:S02]  /*3e70*/  @P0 SHF.R.U64 R33, R14, 0x1, R15 ;  /* 0x000000010e210819 */ /* 0x000fc4000000120f */
[-C--:B------:R-:W-:Y:S02]  /*3e80*/  @P0 SHF.L.U64.HI R18, R14, R31.reuse, R15 ;  /* 0x0000001f0e120219 */ /* 0x080fe4000001020f */
[----:B------:R-:W-:Y:S02]  /*3e90*/  @P0 SHF.R.U32.HI R13, RZ, R16, R17 ;  /* 0x00000010ff0d0219 */ /* 0x000fe40000011611 */
[----:B------:R-:W-:Y:S02]  /*3ea0*/  @P0 LOP3.LUT R14, R29, R12, RZ, 0xfc, !PT ;  /* 0x0000000c1d0e0212 */ /* 0x000fe400078efcff */
[----:B----4-:R-:W-:Y:S02]  /*3eb0*/  @P0 SHF.L.U32 R17, R10, R31, RZ ;  /* 0x0000001f0a110219 */ /* 0x010fe400000006ff */
[----:B------:R-:W-:Y:S01]  /*3ec0*/  @P0 SHF.R.U64 R28, R33, R16, R35 ;  /* 0x00000010211c0219 */ /* 0x000fe20000001223 */
[----:B------:R-:W-:Y:S01]  /*3ed0*/  IMAD.SHL.U32 R12, R14, 0x4, RZ ;  /* 0x000000040e0c7824 */ /* 0x000fe200078e00ff */
[----:B------:R-:W-:-:S02]  /*3ee0*/  @P0 LOP3.LUT R15, R18, R13, RZ, 0xfc, !PT ;  /* 0x0000000d120f0212 */ /* 0x000fc400078efcff */
[----:B------:R-:W-:Y:S02]  /*3ef0*/  @P0 SHF.L.U64.HI R31, R10, R31, R11 ;  /* 0x0000001f0a1f0219 */ /* 0x000fe4000001020b */
[----:B------:R-:W-:Y:S02]  /*3f00*/  @P0 SHF.R.U32.HI R16, RZ, R16, R35 ;  /* 0x00000010ff100219 */ /* 0x000fe40000011623 */
[----:B------:R-:W-:Y:S02]  /*3f10*/  @P0 LOP3.LUT R10, R17, R28, RZ, 0xfc, !PT ;  /* 0x0000001c110a0212 */ /* 0x000fe400078efcff */
[----:B------:R-:W-:Y:S02]  /*3f20*/  SHF.L.U64.HI R14, R14, 0x2, R15 ;  /* 0x000000020e0e7819 */ /* 0x000fe4000001020f */
[----:B------:R-:W-:Y:S02]  /*3f30*/  @P0 LOP3.LUT R11, R31, R16, RZ, 0xfc, !PT ;  /* 0x000000101f0b0212 */ /* 0x000fe400078efcff */
[----:B------:R-:W-:-:S02]  /*3f40*/  SHF.L.W.U32.HI R15, R15, 0x2, R10 ;  /* 0x000000020f0f7819 */ /* 0x000fc40000010e0a */
[----:B------:R-:W-:Y:S02]  /*3f50*/  IADD3 RZ, P0, PT, RZ, -R12, RZ ;  /* 0x8000000cffff7210 */ /* 0x000fe40007f1e0ff */
[----:B------:R-:W-:Y:S02]  /*3f60*/  LOP3.LUT R13, RZ, R14, RZ, 0x33, !PT ;  /* 0x0000000eff0d7212 */ /* 0x000fe400078e33ff */
[----:B------:R-:W-:Y:S02]  /*3f70*/  SHF.L.W.U32.HI R10, R10, 0x2, R11 ;  /* 0x000000020a0a7819 */ /* 0x000fe40000010e0b */
[----:B------:R-:W-:Y:S02]  /*3f80*/  LOP3.LUT R16, RZ, R15, RZ, 0x33, !PT ;  /* 0x0000000fff107212 */ /* 0x000fe400078e33ff */
[----:B------:R-:W-:Y:S02]  /*3f90*/  IADD3.X R13, P0, PT, RZ, R13, RZ, P0, !PT ;  /* 0x0000000dff0d7210 */ /* 0x000fe4000071e4ff */
[----:B------:R-:W-:-:S02]  /*3fa0*/  LOP3.LUT R17, RZ, R10, RZ, 0x33, !PT ;  /* 0x0000000aff117212 */ /* 0x000fc400078e33ff */
[----:B------:R-:W-:Y:S02]  /*3fb0*/  IADD3.X R16, P1, PT, RZ, R16, RZ, P0, !PT ;  /* 0x00000010ff107210 */ /* 0x000fe4000073e4ff */
[----:B------:R-:W-:-:S03]  /*3fc0*/  ISETP.GT.U32.AND P2, PT, R15, -0x1, PT ;  /* 0xffffffff0f00780c */ /* 0x000fc60003f44070 */
[----:B------:R-:W-:Y:S01]  /*3fd0*/  IMAD.X R17, RZ, RZ, R17, P1 ;  /* 0x000000ffff117224 */ /* 0x000fe200008e0611 */
[----:B------:R-:W-:-:S04]  /*3fe0*/  ISETP.GT.AND.EX P0, PT, R10, -0x1, PT, P2 ;  /* 0xffffffff0a00780c */ /* 0x000fc80003f04320 */
[----:B------:R-:W-:Y:S02]  /*3ff0*/  SEL R17, R10, R17, P0 ;  /* 0x000000110a117207 */ /* 0x000fe40000000000 */
[----:B------:R-:W-:Y:S02]  /*4000*/  SEL R18, R15, R16, P0 ;  /* 0x000000100f127207 */ /* 0x000fe40000000000 */
[----:B------:R-:W-:-:S04]  /*4010*/  ISETP.NE.U32.AND P1, PT, R17, RZ, PT ;  /* 0x000000ff1100720c */ /* 0x000fc80003f25070 */
[----:B------:R-:W-:Y:S01]  /*4020*/  SEL R15, R18, R17, !P1 ;  /* 0x00000011120f7207 */ /* 0x000fe20004800000 */
[----:B------:R-:W-:-:S05]  /*4030*/  @!P0 IMAD.MOV R12, RZ, RZ, -R12 ;  /* 0x000000ffff0c8224 */ /* 0x000fca00078e0a0c */
[----:B------:R-:W0:Y:S02]  /*4040*/  FLO.U32 R15, R15 ;  /* 0x0000000f000f7300 */ /* 0x000e2400000e0000 */
[C---:B0-----:R-:W-:Y:S02]  /*4050*/  IADD3 R19, PT, PT, -R15.reuse, 0x1f, RZ ;  /* 0x0000001f0f137810 */ /* 0x041fe40007ffe1ff */
[----:B------:R-:W-:-:S03]  /*4060*/  IADD3 R16, PT, PT, -R15, 0x3f, RZ ;  /* 0x0000003f0f107810 */ /* 0x000fc60007ffe1ff */
[----:B------:R-:W-:Y:S01]  /*4070*/  @P1 IMAD.MOV R16, RZ, RZ, R19 ;  /* 0x000000ffff101224 */ /* 0x000fe200078e0213 */
[----:B------:R-:W-:-:S04]  /*4080*/  SEL R19, R14, R13, P0 ;  /* 0x0000000d0e137207 */ /* 0x000fc80000000000 */
[----:B------:R-:W-:-:S13]  /*4090*/  ISETP.NE.AND P1, PT, R16, RZ, PT ;  /* 0x000000ff1000720c */ /* 0x000fda0003f25270 */
[----:B------:R-:W-:Y:S05]  /*40a0*/  @!P1 BRA `(.L_x_27) ;  /* 0x0000000000289947 */ /* 0x000fea0003800000 */
[----:B------:R-:W-:Y:S02]  /*40b0*/  LOP3.LUT R13, R16, 0x3f, RZ, 0xc0, !PT ;  /* 0x0000003f100d7812 */ /* 0x000fe400078ec0ff */
[--C-:B------:R-:W-:Y:S02]  /*40c0*/  SHF.R.U64 R15, R12, 0x1, R19.reuse ;  /* 0x000000010c0f7819 */ /* 0x100fe40000001213 */
[----:B------:R-:W-:Y:S02]  /*40d0*/  SHF.R.U32.HI R19, RZ, 0x1, R19 ;  /* 0x00000001ff137819 */ /* 0x000fe40000011613 */
[----:B------:R-:W-:Y:S02]  /*40e0*/  LOP3.LUT R12, R16, 0x3f, RZ, 0xc, !PT ;  /* 0x0000003f100c7812 */ /* 0x000fe400078e0cff */
[CC--:B------:R-:W-:Y:S02]  /*40f0*/  SHF.L.U64.HI R17, R18.reuse, R13.reuse, R17 ;  /* 0x0000000d12117219 */ /* 0x0c0fe40000010211 */
[----:B------:R-:W-:-:S02]  /*4100*/  SHF.L.U32 R13, R18, R13, RZ ;  /* 0x0000000d120d7219 */ /* 0x000fc400000006ff */
[-CC-:B------:R-:W-:Y:S02]  /*4110*/  SHF.R.U64 R18, R15, R12.reuse, R19.reuse ;  /* 0x0000000c0f127219 */ /* 0x180fe40000001213 */
[----:B------:R-:W-:Y:S02]  /*4120*/  SHF.R.U32.HI R12, RZ, R12, R19 ;  /* 0x0000000cff0c7219 */ /* 0x000fe40000011613 */
[----:B------:R-:W-:Y:S02]  /*4130*/  LOP3.LUT R18, R13, R18, RZ, 0xfc, !PT ;  /* 0x000000120d127212 */ /* 0x000fe400078efcff */
[----:B------:R-:W-:-:S07]  /*4140*/  LOP3.LUT R17, R17, R12, RZ, 0xfc, !PT ;  /* 0x0000000c11117212 */ /* 0x000fce00078efcff */
.L_x_27:
[----:B------:R-:W-:Y:S05]  /*4150*/  BSYNC.RECONVERGENT B2 ;  /* 0x0000000000027941 */ /* 0x000fea0003800200 */
.L_x_26:
[----:B------:R-:W-:-:S04]  /*4160*/  IMAD.WIDE.U32 R14, R18, 0x2168c235, RZ ;  /* 0x2168c235120e7825 */ /* 0x000fc800078e00ff */
[----:B------:R-:W-:Y:S01]  /*4170*/  IMAD.MOV.U32 R12, RZ, RZ, R15 ;  /* 0x000000ffff0c7224 */ /* 0x000fe200078e000f */
[----:B------:R-:W-:Y:S01]  /*4180*/  IADD3 RZ, P1, PT, R14, R14, RZ ;  /* 0x0000000e0eff7210 */ /* 0x000fe20007f3e0ff */
[----:B------:R-:W-:Y:S02]  /*4190*/  IMAD.MOV.U32 R13, RZ, RZ, RZ ;  /* 0x000000ffff0d7224 */ /* 0x000fe400078e00ff */
[----:B------:R-:W-:-:S04]  /*41a0*/  IMAD.HI.U32 R15, R17, -0x36f0255e, RZ ;  /* 0xc90fdaa2110f7827 */ /* 0x000fc800078e00ff */
[----:B------:R-:W-:-:S04]  /*41b0*/  IMAD.WIDE.U32 R12, R18, -0x36f0255e, R12 ;  /* 0xc90fdaa2120c7825 */ /* 0x000fc800078e000c */
[----:B------:R-:W-:-:S04]  /*41c0*/  IMAD.WIDE.U32 R12, P2, R17, 0x2168c235, R12 ;  /* 0x2168c235110c7825 */ /* 0x000fc8000784000c */
[----:B------:R-:W-:Y:S01]  /*41d0*/  IMAD R17, R17, -0x36f0255e, RZ ;  /* 0xc90fdaa211117824 */ /* 0x000fe200078e02ff */
[----:B------:R-:W-:Y:S01]  /*41e0*/  IADD3.X RZ, P1, PT, R12, R12, RZ, P1, !PT ;  /* 0x0000000c0cff7210 */ /* 0x000fe20000f3e4ff */
[----:B------:R-:W-:-:S03]  /*41f0*/  IMAD.X R14, RZ, RZ, R15, P2 ;  /* 0x000000ffff0e7224 */ /* 0x000fc600010e060f */
[----:B------:R-:W-:-:S04]  /*4200*/  IADD3 R13, P2, PT, R17, R13, RZ ;  /* 0x0000000d110d7210 */ /* 0x000fc80007f5e0ff */
[C---:B------:R-:W-:Y:S01]  /*4210*/  ISETP.GT.U32.AND P3, PT, R13.reuse, RZ, PT ;  /* 0x000000ff0d00720c */ /* 0x040fe20003f64070 */
[----:B------:R-:W-:Y:S01]  /*4220*/  IMAD.X R14, RZ, RZ, R14, P2 ;  /* 0x000000ffff0e7224 */ /* 0x000fe200010e060e */
[----:B------:R-:W-:-:S04]  /*4230*/  IADD3.X R12, P2, PT, R13, R13, RZ, P1, !PT ;  /* 0x0000000d0d0c7210 */ /* 0x000fc80000f5e4ff */
[C---:B------:R-:W-:Y:S01]  /*4240*/  ISETP.GT.AND.EX P1, PT, R14.reuse, RZ, PT, P3 ;  /* 0x000000ff0e00720c */ /* 0x040fe20003f24330 */
[----:B------:R-:W-:-:S03]  /*4250*/  IMAD.X R15, R14, 0x1, R14, P2 ;  /* 0x000000010e0f7824 */ /* 0x000fc600010e060e */
[----:B------:R-:W-:Y:S02]  /*4260*/  SEL R12, R12, R13, P1 ;  /* 0x0000000d0c0c7207 */ /* 0x000fe40000800000 */
[----:B------:R-:W-:Y:S02]  /*4270*/  SEL R13, R15, R14, P1 ;  /* 0x0000000e0f0d7207 */ /* 0x000fe40000800000 */
[----:B------:R-:W-:Y:S02]  /*4280*/  IADD3 R30, P2, PT, R12, 0x1, RZ ;  /* 0x000000010c1e7810 */ /* 0x000fe40007f5e0ff */
[----:B------:R-:W-:Y:S02]  /*4290*/  SEL R15, RZ, 0xffffffff, !P1 ;  /* 0xffffffffff0f7807 */ /* 0x000fe40004800000 */
[----:B------:R-:W-:Y:S01]  /*42a0*/  LOP3.LUT P1, R9, R9, 0x80000000, RZ, 0xc0, !PT ;  /* 0x8000000009097812 */ /* 0x000fe2000782c0ff */
[----:B------:R-:W-:Y:S02]  /*42b0*/  IMAD.X R13, RZ, RZ, R13, P2 ;  /* 0x000000ffff0d7224 */ /* 0x000fe400010e060d */
[----:B------:R-:W-:Y:S01]  /*42c0*/  IMAD.IADD R12, R15, 0x1, -R16 ;  /* 0x000000010f0c7824 */ /* 0x000fe200078e0a10 */
[----:B------:R-:W-:-:S02]  /*42d0*/  SHF.R.U32.HI R15, RZ, 0x1e, R11 ;  /* 0x0000001eff0f7819 */ /* 0x000fc4000001160b */
[----:B------:R-:W-:Y:S01]  /*42e0*/  SHF.R.U64 R30, R30, 0xa, R13 ;  /* 0x0000000a1e1e7819 */ /* 0x000fe2000000120d */
[----:B------:R-:W-:Y:S01]  /*42f0*/  IMAD.SHL.U32 R12, R12, 0x100000, RZ ;  /* 0x001000000c0c7824 */ /* 0x000fe200078e00ff */
[----:B------:R-:W-:Y:S02]  /*4300*/  LEA.HI R10, R10, R15, RZ, 0x1 ;  /* 0x0000000f0a0a7211 */ /* 0x000fe400078f08ff */
[----:B------:R-:W-:Y:S02]  /*4310*/  IADD3 R30, P2, PT, R30, 0x1, RZ ;  /* 0x000000011e1e7810 */ /* 0x000fe40007f5e0ff */
[----:B------:R-:W-:Y:S01]  /*4320*/  @!P0 LOP3.LUT R9, R9, 0x80000000, RZ, 0x3c, !PT ;  /* 0x8000000009098812 */ /* 0x000fe200078e3cff */
[----:B------:R-:W-:Y:S01]  /*4330*/  @P1 IMAD.MOV R10, RZ, RZ, -R10 ;  /* 0x000000ffff0a1224 */ /* 0x000fe200078e0a0a */
[----:B------:R-:W-:-:S04]  /*4340*/  LEA.HI.X R13, R13, RZ, RZ, 0x16, P2 ;  /* 0x000000ff0d0d7211 */ /* 0x000fc800010fb4ff */
[--C-:B------:R-:W-:Y:S02]  /*4350*/  SHF.R.U64 R30, R30, 0x1, R13.reuse ;  /* 0x000000011e1e7819 */ /* 0x100fe4000000120d */
[----:B------:R-:W-:Y:S02]  /*4360*/  SHF.R.U32.HI R11, RZ, 0x1, R13 ;  /* 0x00000001ff0b7819 */ /* 0x000fe4000001160d */
[----:B------:R-:W-:-:S04]  /*4370*/  IADD3 R30, P2, P3, RZ, RZ, R30 ;  /* 0x000000ffff1e7210 */ /* 0x000fc80007b5e01e */
[----:B------:R-:W-:-:S04]  /*4380*/  IADD3.X R12, PT, PT, R12, 0x3fe00000, R11, P2, P3 ;  /* 0x3fe000000c0c7810 */ /* 0x000fc800017e640b */
[----:B------:R-:W-:-:S07]  /*4390*/  LOP3.LUT R31, R12, R9, RZ, 0xfc, !PT ;  /* 0x000000090c1f7212 */ /* 0x000fce00078efcff */
.L_x_21:
[----:B------:R-:W-:-:S04]  /*43a0*/  IMAD.MOV.U32 R9, RZ, RZ, 0x0 ;  /* 0x00000000ff097424 */ /* 0x000fc800078e00ff */
[----:B------:R-:W-:Y:S05]  /*43b0*/  RET.REL.NODEC R8 `(_Z29monteCarlo2DIntegrationKernelPdddddxj) ;  /* 0xffffffbc08107950 */ /* 0x000fea0003c3ffff */
.L_x_28:
[----:B------:R-:W-:-:S00]  /*43c0*/  BRA `(.L_x_28) ;  /* 0xfffffffc00fc7947 */ /* 0x000fc0000383ffff */
[----:B------:R-:W-:-:S00]  /*43d0*/  NOP ;  /* 0x0000000000007918 */ /* 0x000fc00000000000 */
        /* <DEDUP_REMOVED lines=10> */
.L_x_30:


//--------------------- .nv.global.init           --------------------------
	.section	.nv.global.init,"aw",@progbits
	.align	16
.nv.global.init:
	.type		__cudart_sin_cos_coeffs,@object
	.size		__cudart_sin_cos_coeffs,(__cudart_i2opi_d - __cudart_sin_cos_coeffs)
__cudart_sin_cos_coeffs:
        /*0000*/ 	.byte	0x46, 0xd2, 0xb0, 0x2c, 0xf1, 0xe5, 0x5a, 0xbe, 0x92, 0xe3, 0xac, 0x69, 0xe3, 0x1d, 0xc7, 0x3e
        /*0010*/ 	.byte	0xa1, 0x62, 0xdb, 0x19, 0xa0, 0x01, 0x2a, 0xbf, 0x18, 0x08, 0x11, 0x11, 0x11, 0x11, 0x81, 0x3f
        /*0020*/ 	.byte	0x54, 0x55, 0x55, 0x55, 0x55, 0x55, 0xc5, 0xbf, 0x00, 0x00, 0x00, 0x00, 0x00, 0x00, 0x00, 0x00
        /*0030*/ 	.byte	0x00, 0x00, 0x00, 0x00, 0x00, 0x00, 0x00, 0x00, 0x64, 0x81, 0xfd, 0x20, 0x83, 0xff, 0xa8, 0xbd
        /*0040*/ 	.byte	0x28, 0x85, 0xef, 0xc1, 0xa7, 0xee, 0x21, 0x3e, 0xd9, 0xe6, 0x06, 0x8e, 0x4f, 0x7e, 0x92, 0xbe
        /*0050*/ 	.byte	0xe9, 0xbc, 0xdd, 0x19, 0xa0, 0x01, 0xfa, 0x3e, 0x47, 0x5d, 0xc1, 0x16, 0x6c, 0xc1, 0x56, 0xbf
        /*0060*/ 	.byte	0x51, 0x55, 0x55, 0x55, 0x55, 0x55, 0xa5, 0x3f, 0x00, 0x00, 0x00, 0x00, 0x00, 0x00, 0xe0, 0xbf
        /*0070*/ 	.byte	0x00, 0x00, 0x00, 0x00, 0x00, 0x00, 0xf0, 0x3f, 0x00, 0x00, 0x00, 0x00, 0x00, 0x00, 0x00, 0x00
	.type		__cudart_i2opi_d,@object
	.size		__cudart_i2opi_d,(mrg32k3aM1SubSeq - __cudart_i2opi_d)
__cudart_i2opi_d:
        /* <DEDUP_REMOVED lines=9> */
	.type		mrg32k3aM1SubSeq,@object
	.size		mrg32k3aM1SubSeq,(mrg32k3aM2SubSeq - mrg32k3aM1SubSeq)
mrg32k3aM1SubSeq:
        /* <DEDUP_REMOVED lines=126> */
	.type		mrg32k3aM2SubSeq,@object
	.size		mrg32k3aM2SubSeq,(mrg32k3aM1 - mrg32k3aM2SubSeq)
mrg32k3aM2SubSeq:
        /* <DEDUP_REMOVED lines=126> */
	.type		mrg32k3aM1,@object
	.size		mrg32k3aM1,(mrg32k3aM1Seq - mrg32k3aM1)
mrg32k3aM1:
        /* <DEDUP_REMOVED lines=144> */
	.type		mrg32k3aM1Seq,@object
	.size		mrg32k3aM1Seq,(mrg32k3aM2 - mrg32k3aM1Seq)
mrg32k3aM1Seq:
        /* <DEDUP_REMOVED lines=144> */
	.type		mrg32k3aM2,@object
	.size		mrg32k3aM2,(mrg32k3aM2Seq - mrg32k3aM2)
mrg32k3aM2:
        /* <DEDUP_REMOVED lines=144> */
	.type		mrg32k3aM2Seq,@object
	.size		mrg32k3aM2Seq,(precalc_xorwow_matrix - mrg32k3aM2Seq)
mrg32k3aM2Seq:
        /* <DEDUP_REMOVED lines=144> */
	.type		precalc_xorwow_matrix,@object
	.size		precalc_xorwow_matrix,(precalc_xorwow_offset_matrix - precalc_xorwow_matrix)
precalc_xorwow_matrix:
        /* <DEDUP_REMOVED lines=6400> */
	.type		precalc_xorwow_offset_matrix,@object
	.size		precalc_xorwow_offset_matrix,(.L_1 - precalc_xorwow_offset_matrix)
precalc_xorwow_offset_matrix:
        /* <DEDUP_REMOVED lines=6400> */
.L_1:


//--------------------- .nv.shared.reserved.0     --------------------------
	.section	.nv.shared.reserved.0,"aw",@nobits
	.weak		__nv_reservedSMEM_offset_0_alias
	.size		__nv_reservedSMEM_offset_0_alias, 0, 64
	.other		__nv_reservedSMEM_offset_0_alias,@"STO_CUDA_RESERVED_SHARED STV_DEFAULT"
__nv_reservedSMEM_offset_0_alias:
	.zero		0
	.zero		64


//--------------------- .nv.constant0._Z29monteCarlo2DIntegrationKernelPdddddxj --------------------------
	.section	.nv.constant0._Z29monteCarlo2DIntegrationKernelPdddddxj,"a",@progbits
	.sectionflags	@""
	.align	4
.nv.constant0._Z29monteCarlo2DIntegrationKernelPdddddxj:
	.zero		948


//--------------------- SYMBOLS --------------------------

	.type		.nv.reservedSmem.offset0,@object
	.size		.nv.reservedSmem.offset0,0x4
